//
// Generated by NVIDIA NVVM Compiler
//
// Compiler Build ID: CL-36424714
// Cuda compilation tools, release 13.0, V13.0.88
// Based on NVVM 20.0.0
//

.version 9.0
.target sm_100
.address_size 64

	// .globl	_Z20propogateInputKernelPfS_S_iii

.visible .entry _Z20propogateInputKernelPfS_S_iii(
	.param .u64 .ptr .align 1 _Z20propogateInputKernelPfS_S_iii_param_0,
	.param .u64 .ptr .align 1 _Z20propogateInputKernelPfS_S_iii_param_1,
	.param .u64 .ptr .align 1 _Z20propogateInputKernelPfS_S_iii_param_2,
	.param .u32 _Z20propogateInputKernelPfS_S_iii_param_3,
	.param .u32 _Z20propogateInputKernelPfS_S_iii_param_4,
	.param .u32 _Z20propogateInputKernelPfS_S_iii_param_5
)
{
	.reg .pred 	%p<11>;
	.reg .b32 	%r<39>;
	.reg .b32 	%f<84>;
	.reg .b64 	%rd<40>;

	ld.param.u64 	%rd5, [_Z20propogateInputKernelPfS_S_iii_param_0];
	ld.param.u64 	%rd6, [_Z20propogateInputKernelPfS_S_iii_param_1];
	ld.param.u64 	%rd4, [_Z20propogateInputKernelPfS_S_iii_param_2];
	ld.param.u32 	%r19, [_Z20propogateInputKernelPfS_S_iii_param_3];
	ld.param.u32 	%r20, [_Z20propogateInputKernelPfS_S_iii_param_4];
	ld.param.u32 	%r21, [_Z20propogateInputKernelPfS_S_iii_param_5];
	cvta.to.global.u64 	%rd1, %rd6;
	cvta.to.global.u64 	%rd2, %rd5;
	mov.u32 	%r22, %ctaid.x;
	mov.u32 	%r23, %ntid.x;
	mov.u32 	%r24, %tid.x;
	mad.lo.s32 	%r1, %r22, %r23, %r24;
	setp.ge.s32 	%p1, %r1, %r21;
	@%p1 bra 	$L__BB0_14;
	setp.lt.s32 	%p2, %r19, 1;
	mov.f32 	%f83, 0f00000000;
	@%p2 bra 	$L__BB0_13;
	mul.lo.s32 	%r2, %r20, %r19;
	and.b32  	%r3, %r19, 7;
	setp.lt.u32 	%p3, %r19, 8;
	mov.f32 	%f83, 0f00000000;
	mov.b32 	%r37, 0;
	@%p3 bra 	$L__BB0_5;
	and.b32  	%r37, %r19, 2147483640;
	neg.s32 	%r35, %r37;
	shl.b32 	%r6, %r21, 3;
	add.s64 	%rd3, %rd2, 16;
	mov.f32 	%f83, 0f00000000;
	mul.wide.s32 	%rd11, %r21, 4;
	mov.u32 	%r33, %r2;
	mov.u32 	%r34, %r1;
$L__BB0_4:
	.pragma "nounroll";
	mul.wide.s32 	%rd7, %r33, 4;
	add.s64 	%rd8, %rd3, %rd7;
	ld.global.f32 	%f17, [%rd8+-16];
	mul.wide.s32 	%rd9, %r34, 4;
	add.s64 	%rd10, %rd1, %rd9;
	ld.global.f32 	%f18, [%rd10];
	sub.f32 	%f19, %f17, %f18;
	fma.rn.f32 	%f20, %f19, %f19, %f83;
	ld.global.f32 	%f21, [%rd8+-12];
	add.s64 	%rd12, %rd10, %rd11;
	ld.global.f32 	%f22, [%rd12];
	sub.f32 	%f23, %f21, %f22;
	fma.rn.f32 	%f24, %f23, %f23, %f20;
	ld.global.f32 	%f25, [%rd8+-8];
	add.s64 	%rd13, %rd12, %rd11;
	ld.global.f32 	%f26, [%rd13];
	sub.f32 	%f27, %f25, %f26;
	fma.rn.f32 	%f28, %f27, %f27, %f24;
	ld.global.f32 	%f29, [%rd8+-4];
	add.s64 	%rd14, %rd13, %rd11;
	ld.global.f32 	%f30, [%rd14];
	sub.f32 	%f31, %f29, %f30;
	fma.rn.f32 	%f32, %f31, %f31, %f28;
	ld.global.f32 	%f33, [%rd8];
	add.s64 	%rd15, %rd14, %rd11;
	ld.global.f32 	%f34, [%rd15];
	sub.f32 	%f35, %f33, %f34;
	fma.rn.f32 	%f36, %f35, %f35, %f32;
	ld.global.f32 	%f37, [%rd8+4];
	add.s64 	%rd16, %rd15, %rd11;
	ld.global.f32 	%f38, [%rd16];
	sub.f32 	%f39, %f37, %f38;
	fma.rn.f32 	%f40, %f39, %f39, %f36;
	ld.global.f32 	%f41, [%rd8+8];
	add.s64 	%rd17, %rd16, %rd11;
	ld.global.f32 	%f42, [%rd17];
	sub.f32 	%f43, %f41, %f42;
	fma.rn.f32 	%f44, %f43, %f43, %f40;
	ld.global.f32 	%f45, [%rd8+12];
	add.s64 	%rd18, %rd17, %rd11;
	ld.global.f32 	%f46, [%rd18];
	sub.f32 	%f47, %f45, %f46;
	fma.rn.f32 	%f83, %f47, %f47, %f44;
	add.s32 	%r35, %r35, 8;
	add.s32 	%r34, %r34, %r6;
	add.s32 	%r33, %r33, 8;
	setp.ne.s32 	%p4, %r35, 0;
	@%p4 bra 	$L__BB0_4;
$L__BB0_5:
	setp.eq.s32 	%p5, %r3, 0;
	@%p5 bra 	$L__BB0_13;
	and.b32  	%r14, %r19, 3;
	setp.lt.u32 	%p6, %r3, 4;
	@%p6 bra 	$L__BB0_8;
	add.s32 	%r26, %r37, %r2;
	mul.wide.s32 	%rd19, %r26, 4;
	add.s64 	%rd20, %rd2, %rd19;
	ld.global.f32 	%f49, [%rd20];
	mad.lo.s32 	%r27, %r37, %r21, %r1;
	mul.wide.s32 	%rd21, %r27, 4;
	add.s64 	%rd22, %rd1, %rd21;
	ld.global.f32 	%f50, [%rd22];
	sub.f32 	%f51, %f49, %f50;
	fma.rn.f32 	%f52, %f51, %f51, %f83;
	ld.global.f32 	%f53, [%rd20+4];
	mul.wide.s32 	%rd23, %r21, 4;
	add.s64 	%rd24, %rd22, %rd23;
	ld.global.f32 	%f54, [%rd24];
	sub.f32 	%f55, %f53, %f54;
	fma.rn.f32 	%f56, %f55, %f55, %f52;
	ld.global.f32 	%f57, [%rd20+8];
	add.s64 	%rd25, %rd24, %rd23;
	ld.global.f32 	%f58, [%rd25];
	sub.f32 	%f59, %f57, %f58;
	fma.rn.f32 	%f60, %f59, %f59, %f56;
	ld.global.f32 	%f61, [%rd20+12];
	add.s64 	%rd26, %rd25, %rd23;
	ld.global.f32 	%f62, [%rd26];
	sub.f32 	%f63, %f61, %f62;
	fma.rn.f32 	%f83, %f63, %f63, %f60;
	add.s32 	%r37, %r37, 4;
$L__BB0_8:
	setp.eq.s32 	%p7, %r14, 0;
	@%p7 bra 	$L__BB0_13;
	setp.eq.s32 	%p8, %r14, 1;
	@%p8 bra 	$L__BB0_11;
	add.s32 	%r28, %r37, %r2;
	mul.wide.s32 	%rd27, %r28, 4;
	add.s64 	%rd28, %rd2, %rd27;
	ld.global.f32 	%f65, [%rd28];
	mad.lo.s32 	%r29, %r37, %r21, %r1;
	mul.wide.s32 	%rd29, %r29, 4;
	add.s64 	%rd30, %rd1, %rd29;
	ld.global.f32 	%f66, [%rd30];
	sub.f32 	%f67, %f65, %f66;
	fma.rn.f32 	%f68, %f67, %f67, %f83;
	ld.global.f32 	%f69, [%rd28+4];
	mul.wide.s32 	%rd31, %r21, 4;
	add.s64 	%rd32, %rd30, %rd31;
	ld.global.f32 	%f70, [%rd32];
	sub.f32 	%f71, %f69, %f70;
	fma.rn.f32 	%f83, %f71, %f71, %f68;
	add.s32 	%r37, %r37, 2;
$L__BB0_11:
	and.b32  	%r30, %r19, 1;
	setp.eq.b32 	%p9, %r30, 1;
	not.pred 	%p10, %p9;
	@%p10 bra 	$L__BB0_13;
	add.s32 	%r31, %r37, %r2;
	mul.wide.s32 	%rd33, %r31, 4;
	add.s64 	%rd34, %rd2, %rd33;
	ld.global.f32 	%f72, [%rd34];
	mad.lo.s32 	%r32, %r37, %r21, %r1;
	mul.wide.s32 	%rd35, %r32, 4;
	add.s64 	%rd36, %rd1, %rd35;
	ld.global.f32 	%f73, [%rd36];
	sub.f32 	%f74, %f72, %f73;
	fma.rn.f32 	%f83, %f74, %f74, %f83;
$L__BB0_13:
	sqrt.rn.f32 	%f75, %f83;
	bar.sync 	0;
	cvta.to.global.u64 	%rd37, %rd4;
	mul.wide.s32 	%rd38, %r1, 4;
	add.s64 	%rd39, %rd37, %rd38;
	st.global.f32 	[%rd39], %f75;
$L__BB0_14:
	ret;

}
	// .globl	_Z24findBestMatchPass1KernelPfPii
.visible .entry _Z24findBestMatchPass1KernelPfPii(
	.param .u64 .ptr .align 1 _Z24findBestMatchPass1KernelPfPii_param_0,
	.param .u64 .ptr .align 1 _Z24findBestMatchPass1KernelPfPii_param_1,
	.param .u32 _Z24findBestMatchPass1KernelPfPii_param_2
)
{
	.reg .pred 	%p<7>;
	.reg .b32 	%r<16>;
	.reg .b32 	%f<3>;
	.reg .b64 	%rd<15>;

	ld.param.u64 	%rd4, [_Z24findBestMatchPass1KernelPfPii_param_0];
	ld.param.u64 	%rd5, [_Z24findBestMatchPass1KernelPfPii_param_1];
	ld.param.u32 	%r11, [_Z24findBestMatchPass1KernelPfPii_param_2];
	cvta.to.global.u64 	%rd1, %rd5;
	mov.u32 	%r1, %tid.x;
	mov.u32 	%r12, %ctaid.x;
	mov.u32 	%r2, %ntid.x;
	mul.lo.s32 	%r3, %r12, %r2;
	add.s32 	%r4, %r3, %r1;
	setp.ge.s32 	%p1, %r4, %r11;
	@%p1 bra 	$L__BB1_8;
	mul.wide.s32 	%rd6, %r4, 4;
	add.s64 	%rd7, %rd1, %rd6;
	st.global.u32 	[%rd7], %r4;
	bar.sync 	0;
	setp.lt.u32 	%p2, %r2, 2;
	@%p2 bra 	$L__BB1_8;
	cvta.to.global.u64 	%rd2, %rd4;
	mov.b32 	%r15, 1;
$L__BB1_3:
	mov.u32 	%r5, %r15;
	shl.b32 	%r15, %r5, 1;
	mul.lo.s32 	%r7, %r15, %r1;
	setp.ge.u32 	%p3, %r7, %r2;
	@%p3 bra 	$L__BB1_7;
	add.s32 	%r8, %r7, %r3;
	add.s32 	%r9, %r8, %r5;
	setp.ge.u32 	%p4, %r9, %r11;
	@%p4 bra 	$L__BB1_7;
	mul.wide.u32 	%rd8, %r8, 4;
	add.s64 	%rd3, %rd1, %rd8;
	ld.global.u32 	%r14, [%rd3];
	mul.wide.s32 	%rd9, %r14, 4;
	add.s64 	%rd10, %rd2, %rd9;
	ld.global.f32 	%f1, [%rd10];
	mul.wide.u32 	%rd11, %r9, 4;
	add.s64 	%rd12, %rd1, %rd11;
	ld.global.u32 	%r10, [%rd12];
	mul.wide.s32 	%rd13, %r10, 4;
	add.s64 	%rd14, %rd2, %rd13;
	ld.global.f32 	%f2, [%rd14];
	setp.leu.f32 	%p5, %f1, %f2;
	@%p5 bra 	$L__BB1_7;
	st.global.u32 	[%rd3], %r10;
$L__BB1_7:
	bar.sync 	0;
	setp.lt.u32 	%p6, %r15, %r2;
	@%p6 bra 	$L__BB1_3;
$L__BB1_8:
	ret;

}
	// .globl	_Z24findBestMatchPass2KernelPfPii
.visible .entry _Z24findBestMatchPass2KernelPfPii(
	.param .u64 .ptr .align 1 _Z24findBestMatchPass2KernelPfPii_param_0,
	.param .u64 .ptr .align 1 _Z24findBestMatchPass2KernelPfPii_param_1,
	.param .u32 _Z24findBestMatchPass2KernelPfPii_param_2
)
{
	.reg .pred 	%p<9>;
	.reg .b32 	%r<31>;
	.reg .b32 	%f<5>;
	.reg .b64 	%rd<13>;

	ld.param.u64 	%rd4, [_Z24findBestMatchPass2KernelPfPii_param_0];
	ld.param.u64 	%rd5, [_Z24findBestMatchPass2KernelPfPii_param_1];
	ld.param.u32 	%r17, [_Z24findBestMatchPass2KernelPfPii_param_2];
	cvta.to.global.u64 	%rd1, %rd5;
	mov.u32 	%r1, %ntid.x;
	setp.lt.u32 	%p1, %r1, 2;
	@%p1 bra 	$L__BB2_7;
	cvta.to.global.u64 	%rd2, %rd4;
	mov.u32 	%r2, %tid.x;
	mul.lo.s32 	%r19, %r1, %r2;
	shl.b32 	%r3, %r19, 1;
	mov.b32 	%r26, 1;
$L__BB2_2:
	mov.u32 	%r4, %r26;
	shl.b32 	%r26, %r4, 1;
	mul.lo.s32 	%r20, %r26, %r2;
	setp.ge.u32 	%p2, %r20, %r1;
	@%p2 bra 	$L__BB2_6;
	mul.lo.s32 	%r6, %r3, %r4;
	mad.lo.s32 	%r7, %r4, %r1, %r6;
	setp.ge.u32 	%p3, %r7, %r17;
	@%p3 bra 	$L__BB2_6;
	mul.wide.u32 	%rd6, %r6, 4;
	add.s64 	%rd3, %rd1, %rd6;
	ld.global.u32 	%r21, [%rd3];
	mul.wide.s32 	%rd7, %r21, 4;
	add.s64 	%rd8, %rd2, %rd7;
	ld.global.f32 	%f1, [%rd8];
	mul.wide.u32 	%rd9, %r7, 4;
	add.s64 	%rd10, %rd1, %rd9;
	ld.global.u32 	%r8, [%rd10];
	mul.wide.s32 	%rd11, %r8, 4;
	add.s64 	%rd12, %rd2, %rd11;
	ld.global.f32 	%f2, [%rd12];
	setp.leu.f32 	%p4, %f1, %f2;
	@%p4 bra 	$L__BB2_6;
	st.global.u32 	[%rd3], %r8;
$L__BB2_6:
	bar.sync 	0;
	setp.lt.u32 	%p5, %r26, %r1;
	@%p5 bra 	$L__BB2_2;
$L__BB2_7:
	mov.u32 	%r22, %tid.x;
	setp.ne.s32 	%p6, %r22, 0;
	@%p6 bra 	$L__BB2_12;
	ld.global.u32 	%r30, [%rd1];
	cvt.rn.f32.s32 	%f3, %r17;
	sqrt.rn.f32 	%f4, %f3;
	cvt.rzi.s32.f32 	%r10, %f4;
	setp.lt.s32 	%p7, %r30, 0;
	mov.b32 	%r29, -1;
	@%p7 bra 	$L__BB2_11;
	mov.b32 	%r29, -1;
$L__BB2_10:
	sub.s32 	%r30, %r30, %r10;
	add.s32 	%r29, %r29, 1;
	setp.gt.s32 	%p8, %r30, -1;
	@%p8 bra 	$L__BB2_10;
$L__BB2_11:
	add.s32 	%r25, %r30, %r10;
	st.global.u32 	[%rd1+4], %r25;
	st.global.u32 	[%rd1+8], %r29;
$L__BB2_12:
	bar.sync 	0;
	ret;

}
	// .globl	_Z19updateWeightsKernelPfS_Pifiiiifii
.visible .entry _Z19updateWeightsKernelPfS_Pifiiiifii(
	.param .u64 .ptr .align 1 _Z19updateWeightsKernelPfS_Pifiiiifii_param_0,
	.param .u64 .ptr .align 1 _Z19updateWeightsKernelPfS_Pifiiiifii_param_1,
	.param .u64 .ptr .align 1 _Z19updateWeightsKernelPfS_Pifiiiifii_param_2,
	.param .f32 _Z19updateWeightsKernelPfS_Pifiiiifii_param_3,
	.param .u32 _Z19updateWeightsKernelPfS_Pifiiiifii_param_4,
	.param .u32 _Z19updateWeightsKernelPfS_Pifiiiifii_param_5,
	.param .u32 _Z19updateWeightsKernelPfS_Pifiiiifii_param_6,
	.param .u32 _Z19updateWeightsKernelPfS_Pifiiiifii_param_7,
	.param .f32 _Z19updateWeightsKernelPfS_Pifiiiifii_param_8,
	.param .u32 _Z19updateWeightsKernelPfS_Pifiiiifii_param_9,
	.param .u32 _Z19updateWeightsKernelPfS_Pifiiiifii_param_10
)
{
	.reg .pred 	%p<14>;
	.reg .b32 	%r<64>;
	.reg .b32 	%f<139>;
	.reg .b64 	%rd<38>;

	ld.param.u64 	%rd5, [_Z19updateWeightsKernelPfS_Pifiiiifii_param_0];
	ld.param.u64 	%rd6, [_Z19updateWeightsKernelPfS_Pifiiiifii_param_1];
	ld.param.u64 	%rd4, [_Z19updateWeightsKernelPfS_Pifiiiifii_param_2];
	ld.param.f32 	%f6, [_Z19updateWeightsKernelPfS_Pifiiiifii_param_3];
	ld.param.u32 	%r24, [_Z19updateWeightsKernelPfS_Pifiiiifii_param_4];
	ld.param.u32 	%r25, [_Z19updateWeightsKernelPfS_Pifiiiifii_param_5];
	ld.param.u32 	%r26, [_Z19updateWeightsKernelPfS_Pifiiiifii_param_6];
	ld.param.u32 	%r27, [_Z19updateWeightsKernelPfS_Pifiiiifii_param_7];
	ld.param.f32 	%f7, [_Z19updateWeightsKernelPfS_Pifiiiifii_param_8];
	ld.param.u32 	%r28, [_Z19updateWeightsKernelPfS_Pifiiiifii_param_9];
	ld.param.u32 	%r29, [_Z19updateWeightsKernelPfS_Pifiiiifii_param_10];
	cvta.to.global.u64 	%rd1, %rd6;
	cvta.to.global.u64 	%rd2, %rd5;
	mov.u32 	%r30, %ctaid.x;
	mov.u32 	%r31, %ntid.x;
	mov.u32 	%r32, %tid.x;
	mad.lo.s32 	%r1, %r30, %r31, %r32;
	setp.ge.s32 	%p1, %r1, %r26;
	@%p1 bra 	$L__BB3_19;
	cvt.rn.f32.s32 	%f8, %r26;
	sqrt.rn.f32 	%f9, %f8;
	cvt.rzi.s32.f32 	%r2, %f9;
	mov.b32 	%r56, -1;
	mov.u32 	%r57, %r1;
$L__BB3_2:
	mov.u32 	%r4, %r57;
	sub.s32 	%r57, %r4, %r2;
	add.s32 	%r56, %r56, 1;
	setp.gt.s32 	%p2, %r57, -1;
	@%p2 bra 	$L__BB3_2;
	cvta.to.global.u64 	%rd7, %rd4;
	ld.global.u32 	%r34, [%rd7+4];
	sub.s32 	%r35, %r4, %r34;
	mul.lo.s32 	%r36, %r35, %r35;
	cvt.rn.f32.u32 	%f11, %r36;
	ld.global.u32 	%r37, [%rd7+8];
	sub.s32 	%r38, %r56, %r37;
	mul.lo.s32 	%r39, %r38, %r38;
	cvt.rn.f32.u32 	%f12, %r39;
	add.f32 	%f1, %f11, %f12;
	mul.lo.s32 	%r40, %r27, %r27;
	cvt.rn.f32.u32 	%f13, %r40;
	setp.gt.f32 	%p3, %f1, %f13;
	mov.f32 	%f138, 0f00000000;
	@%p3 bra 	$L__BB3_7;
	setp.leu.f32 	%p4, %f6, 0f00000000;
	@%p4 bra 	$L__BB3_6;
	cvt.rn.f32.s32 	%f28, %r29;
	neg.f32 	%f29, %f28;
	cvt.rn.f32.s32 	%f30, %r28;
	div.rn.f32 	%f31, %f29, %f30;
	fma.rn.f32 	%f32, %f31, 0f3BBB989D, 0f3F000000;
	cvt.sat.f32.f32 	%f33, %f32;
	mov.f32 	%f34, 0f4B400001;
	mov.f32 	%f35, 0f437C0000;
	fma.rm.f32 	%f36, %f33, %f35, %f34;
	add.f32 	%f37, %f36, 0fCB40007F;
	neg.f32 	%f38, %f37;
	fma.rn.f32 	%f39, %f31, 0f3FB8AA3B, %f38;
	fma.rn.f32 	%f40, %f31, 0f32A57060, %f39;
	mov.b32 	%r44, %f36;
	shl.b32 	%r45, %r44, 23;
	mov.b32 	%f41, %r45;
	ex2.approx.ftz.f32 	%f42, %f40;
	mul.f32 	%f43, %f42, %f41;
	mul.f32 	%f44, %f6, %f43;
	neg.f32 	%f45, %f1;
	mul.f32 	%f46, %f44, %f44;
	fma.rn.f32 	%f47, %f44, %f44, %f46;
	div.rn.f32 	%f48, %f45, %f47;
	fma.rn.f32 	%f49, %f48, 0f3BBB989D, 0f3F000000;
	cvt.sat.f32.f32 	%f50, %f49;
	fma.rm.f32 	%f51, %f50, %f35, %f34;
	add.f32 	%f52, %f51, 0fCB40007F;
	neg.f32 	%f53, %f52;
	fma.rn.f32 	%f54, %f48, 0f3FB8AA3B, %f53;
	fma.rn.f32 	%f55, %f48, 0f32A57060, %f54;
	mov.b32 	%r46, %f51;
	shl.b32 	%r47, %r46, 23;
	mov.b32 	%f56, %r47;
	ex2.approx.ftz.f32 	%f57, %f55;
	mul.f32 	%f138, %f57, %f56;
	bra.uni 	$L__BB3_7;
$L__BB3_6:
	neg.f32 	%f14, %f1;
	shl.b32 	%r41, %r2, 1;
	cvt.rn.f32.s32 	%f15, %r41;
	div.rn.f32 	%f16, %f14, %f15;
	fma.rn.f32 	%f17, %f16, 0f3BBB989D, 0f3F000000;
	cvt.sat.f32.f32 	%f18, %f17;
	mov.f32 	%f19, 0f4B400001;
	mov.f32 	%f20, 0f437C0000;
	fma.rm.f32 	%f21, %f18, %f20, %f19;
	add.f32 	%f22, %f21, 0fCB40007F;
	neg.f32 	%f23, %f22;
	fma.rn.f32 	%f24, %f16, 0f3FB8AA3B, %f23;
	fma.rn.f32 	%f25, %f16, 0f32A57060, %f24;
	mov.b32 	%r42, %f21;
	shl.b32 	%r43, %r42, 23;
	mov.b32 	%f26, %r43;
	ex2.approx.ftz.f32 	%f27, %f25;
	mul.f32 	%f138, %f27, %f26;
$L__BB3_7:
	cvt.rn.f32.s32 	%f58, %r29;
	cvt.rn.f32.s32 	%f59, %r28;
	div.rn.f32 	%f60, %f58, %f59;
	mul.f32 	%f61, %f60, 0fBFB8AA3B;
	ex2.approx.f32 	%f62, %f61;
	mul.f32 	%f5, %f7, %f62;
	setp.lt.s32 	%p5, %r24, 1;
	@%p5 bra 	$L__BB3_19;
	mul.lo.s32 	%r7, %r25, %r24;
	and.b32  	%r8, %r24, 7;
	setp.lt.u32 	%p6, %r24, 8;
	mov.b32 	%r62, 0;
	@%p6 bra 	$L__BB3_11;
	and.b32  	%r62, %r24, 2147483640;
	neg.s32 	%r60, %r62;
	shl.b32 	%r11, %r26, 3;
	add.s64 	%rd3, %rd2, 16;
	mul.wide.s32 	%rd12, %r26, 4;
	mov.u32 	%r58, %r7;
	mov.u32 	%r59, %r1;
$L__BB3_10:
	.pragma "nounroll";
	mul.wide.s32 	%rd8, %r58, 4;
	add.s64 	%rd9, %rd3, %rd8;
	ld.global.f32 	%f63, [%rd9+-16];
	mul.wide.s32 	%rd10, %r59, 4;
	add.s64 	%rd11, %rd1, %rd10;
	ld.global.f32 	%f64, [%rd11];
	sub.f32 	%f65, %f63, %f64;
	mul.f32 	%f66, %f138, %f65;
	fma.rn.f32 	%f67, %f5, %f66, %f64;
	st.global.f32 	[%rd11], %f67;
	ld.global.f32 	%f68, [%rd9+-12];
	add.s64 	%rd13, %rd11, %rd12;
	ld.global.f32 	%f69, [%rd13];
	sub.f32 	%f70, %f68, %f69;
	mul.f32 	%f71, %f138, %f70;
	fma.rn.f32 	%f72, %f5, %f71, %f69;
	st.global.f32 	[%rd13], %f72;
	ld.global.f32 	%f73, [%rd9+-8];
	add.s64 	%rd14, %rd13, %rd12;
	ld.global.f32 	%f74, [%rd14];
	sub.f32 	%f75, %f73, %f74;
	mul.f32 	%f76, %f138, %f75;
	fma.rn.f32 	%f77, %f5, %f76, %f74;
	st.global.f32 	[%rd14], %f77;
	ld.global.f32 	%f78, [%rd9+-4];
	add.s64 	%rd15, %rd14, %rd12;
	ld.global.f32 	%f79, [%rd15];
	sub.f32 	%f80, %f78, %f79;
	mul.f32 	%f81, %f138, %f80;
	fma.rn.f32 	%f82, %f5, %f81, %f79;
	st.global.f32 	[%rd15], %f82;
	ld.global.f32 	%f83, [%rd9];
	add.s64 	%rd16, %rd15, %rd12;
	ld.global.f32 	%f84, [%rd16];
	sub.f32 	%f85, %f83, %f84;
	mul.f32 	%f86, %f138, %f85;
	fma.rn.f32 	%f87, %f5, %f86, %f84;
	st.global.f32 	[%rd16], %f87;
	ld.global.f32 	%f88, [%rd9+4];
	add.s64 	%rd17, %rd16, %rd12;
	ld.global.f32 	%f89, [%rd17];
	sub.f32 	%f90, %f88, %f89;
	mul.f32 	%f91, %f138, %f90;
	fma.rn.f32 	%f92, %f5, %f91, %f89;
	st.global.f32 	[%rd17], %f92;
	ld.global.f32 	%f93, [%rd9+8];
	add.s64 	%rd18, %rd17, %rd12;
	ld.global.f32 	%f94, [%rd18];
	sub.f32 	%f95, %f93, %f94;
	mul.f32 	%f96, %f138, %f95;
	fma.rn.f32 	%f97, %f5, %f96, %f94;
	st.global.f32 	[%rd18], %f97;
	ld.global.f32 	%f98, [%rd9+12];
	add.s64 	%rd19, %rd18, %rd12;
	ld.global.f32 	%f99, [%rd19];
	sub.f32 	%f100, %f98, %f99;
	mul.f32 	%f101, %f138, %f100;
	fma.rn.f32 	%f102, %f5, %f101, %f99;
	st.global.f32 	[%rd19], %f102;
	add.s32 	%r60, %r60, 8;
	add.s32 	%r59, %r59, %r11;
	add.s32 	%r58, %r58, 8;
	setp.ne.s32 	%p7, %r60, 0;
	@%p7 bra 	$L__BB3_10;
$L__BB3_11:
	setp.eq.s32 	%p8, %r8, 0;
	@%p8 bra 	$L__BB3_19;
	and.b32  	%r19, %r24, 3;
	setp.lt.u32 	%p9, %r8, 4;
	@%p9 bra 	$L__BB3_14;
	add.s32 	%r49, %r62, %r7;
	mul.wide.s32 	%rd20, %r49, 4;
	add.s64 	%rd21, %rd2, %rd20;
	ld.global.f32 	%f103, [%rd21];
	mad.lo.s32 	%r50, %r62, %r26, %r1;
	mul.wide.s32 	%rd22, %r50, 4;
	add.s64 	%rd23, %rd1, %rd22;
	ld.global.f32 	%f104, [%rd23];
	sub.f32 	%f105, %f103, %f104;
	mul.f32 	%f106, %f138, %f105;
	fma.rn.f32 	%f107, %f5, %f106, %f104;
	st.global.f32 	[%rd23], %f107;
	ld.global.f32 	%f108, [%rd21+4];
	mul.wide.s32 	%rd24, %r26, 4;
	add.s64 	%rd25, %rd23, %rd24;
	ld.global.f32 	%f109, [%rd25];
	sub.f32 	%f110, %f108, %f109;
	mul.f32 	%f111, %f138, %f110;
	fma.rn.f32 	%f112, %f5, %f111, %f109;
	st.global.f32 	[%rd25], %f112;
	ld.global.f32 	%f113, [%rd21+8];
	add.s64 	%rd26, %rd25, %rd24;
	ld.global.f32 	%f114, [%rd26];
	sub.f32 	%f115, %f113, %f114;
	mul.f32 	%f116, %f138, %f115;
	fma.rn.f32 	%f117, %f5, %f116, %f114;
	st.global.f32 	[%rd26], %f117;
	ld.global.f32 	%f118, [%rd21+12];
	add.s64 	%rd27, %rd26, %rd24;
	ld.global.f32 	%f119, [%rd27];
	sub.f32 	%f120, %f118, %f119;
	mul.f32 	%f121, %f138, %f120;
	fma.rn.f32 	%f122, %f5, %f121, %f119;
	st.global.f32 	[%rd27], %f122;
	add.s32 	%r62, %r62, 4;
$L__BB3_14:
	setp.eq.s32 	%p10, %r19, 0;
	@%p10 bra 	$L__BB3_19;
	setp.eq.s32 	%p11, %r19, 1;
	@%p11 bra 	$L__BB3_17;
	add.s32 	%r51, %r62, %r7;
	mul.wide.s32 	%rd28, %r51, 4;
	add.s64 	%rd29, %rd2, %rd28;
	ld.global.f32 	%f123, [%rd29];
	mad.lo.s32 	%r52, %r62, %r26, %r1;
	mul.wide.s32 	%rd30, %r52, 4;
	add.s64 	%rd31, %rd1, %rd30;
	ld.global.f32 	%f124, [%rd31];
	sub.f32 	%f125, %f123, %f124;
	mul.f32 	%f126, %f138, %f125;
	fma.rn.f32 	%f127, %f5, %f126, %f124;
	st.global.f32 	[%rd31], %f127;
	ld.global.f32 	%f128, [%rd29+4];
	mul.wide.s32 	%rd32, %r26, 4;
	add.s64 	%rd33, %rd31, %rd32;
	ld.global.f32 	%f129, [%rd33];
	sub.f32 	%f130, %f128, %f129;
	mul.f32 	%f131, %f138, %f130;
	fma.rn.f32 	%f132, %f5, %f131, %f129;
	st.global.f32 	[%rd33], %f132;
	add.s32 	%r62, %r62, 2;
$L__BB3_17:
	and.b32  	%r53, %r24, 1;
	setp.eq.b32 	%p12, %r53, 1;
	not.pred 	%p13, %p12;
	@%p13 bra 	$L__BB3_19;
	add.s32 	%r54, %r62, %r7;
	mul.wide.s32 	%rd34, %r54, 4;
	add.s64 	%rd35, %rd2, %rd34;
	ld.global.f32 	%f133, [%rd35];
	mad.lo.s32 	%r55, %r62, %r26, %r1;
	mul.wide.s32 	%rd36, %r55, 4;
	add.s64 	%rd37, %rd1, %rd36;
	ld.global.f32 	%f134, [%rd37];
	sub.f32 	%f135, %f133, %f134;
	mul.f32 	%f136, %f138, %f135;
	fma.rn.f32 	%f137, %f5, %f136, %f134;
	st.global.f32 	[%rd37], %f137;
$L__BB3_19:
	ret;

}


// ===== COMPILED SASS (sm_100) =====

	.target	sm_100

	.elftype	@"ET_EXEC"


//--------------------- .note.nv.tkinfo           --------------------------
	.section	.note.nv.tkinfo,"",@"SHT_NOTE"
	.sectionflags	@"SHF_NOTE_NV_TKINFO"
	.tkinfo
        /*0018*/ 	.word	0x00000002
        /*0030*/ 	.string	""
        /*0030*/ 	.string	"ptxas"
        /*0030*/ 	.string	"Cuda compilation tools, release 13.0, V13.0.88"
        /*0030*/ 	.string	"Build cuda_13.0.r13.0/compiler.36424714_0"
        /*0030*/ 	.string	"-arch sm_100 -m 64 "



//--------------------- .note.nv.cuinfo           --------------------------
	.section	.note.nv.cuinfo,"",@"SHT_NOTE"
	.sectionflags	@"SHF_NOTE_NV_CUINFO"
        /*0018*/ 	.short	0x0002
        /*001a*/ 	.short	0x0064
        /*001c*/ 	.short	0x0082
	.zero		2


//--------------------- .nv.info                  --------------------------
	.section	.nv.info,"",@"SHT_CUDA_INFO"
	.align	4


	//----- nvinfo : EIATTR_REGCOUNT
	.align		4
        /*0000*/ 	.byte	0x04, 0x2f
        /*0002*/ 	.short	(.L_1 - .L_0)
	.align		4
.L_0:
        /*0004*/ 	.word	index@(_Z20propogateInputKernelPfS_S_iii)
        /*0008*/ 	.word	0x00000020


	//----- nvinfo : EIATTR_FRAME_SIZE
	.align		4
.L_1:
        /*000c*/ 	.byte	0x04, 0x11
        /*000e*/ 	.short	(.L_3 - .L_2)
	.align		4
.L_2:
        /*0010*/ 	.word	index@($__internal_3_$__cuda_sm20_sqrt_rn_f32_slowpath)
        /*0014*/ 	.word	0x00000000


	//----- nvinfo : EIATTR_FRAME_SIZE
	.align		4
.L_3:
        /*0018*/ 	.byte	0x04, 0x11
        /*001a*/ 	.short	(.L_5 - .L_4)
	.align		4
.L_4:
        /*001c*/ 	.word	index@(_Z20propogateInputKernelPfS_S_iii)
        /*0020*/ 	.word	0x00000000


	//----- nvinfo : EIATTR_REGCOUNT
	.align		4
.L_5:
        /*0024*/ 	.byte	0x04, 0x2f
        /*0026*/ 	.short	(.L_7 - .L_6)
	.align		4
.L_6:
        /*0028*/ 	.word	index@(_Z24findBestMatchPass1KernelPfPii)
        /*002c*/ 	.word	0x00000012


	//----- nvinfo : EIATTR_FRAME_SIZE
	.align		4
.L_7:
        /*0030*/ 	.byte	0x04, 0x11
        /*0032*/ 	.short	(.L_9 - .L_8)
	.align		4
.L_8:
        /*0034*/ 	.word	index@(_Z24findBestMatchPass1KernelPfPii)
        /*0038*/ 	.word	0x00000000


	//----- nvinfo : EIATTR_REGCOUNT
	.align		4
.L_9:
        /*003c*/ 	.byte	0x04, 0x2f
        /*003e*/ 	.short	(.L_11 - .L_10)
	.align		4
.L_10:
        /*0040*/ 	.word	index@(_Z24findBestMatchPass2KernelPfPii)
        /*0044*/ 	.word	0x00000011


	//----- nvinfo : EIATTR_FRAME_SIZE
	.align		4
.L_11:
        /*0048*/ 	.byte	0x04, 0x11
        /*004a*/ 	.short	(.L_13 - .L_12)
	.align		4
.L_12:
        /*004c*/ 	.word	index@($__internal_2_$__cuda_sm20_sqrt_rn_f32_slowpath)
        /*0050*/ 	.word	0x00000000


	//----- nvinfo : EIATTR_FRAME_SIZE
	.align		4
.L_13:
        /*0054*/ 	.byte	0x04, 0x11
        /*0056*/ 	.short	(.L_15 - .L_14)
	.align		4
.L_14:
        /*0058*/ 	.word	index@(_Z24findBestMatchPass2KernelPfPii)
        /*005c*/ 	.word	0x00000000


	//----- nvinfo : EIATTR_REGCOUNT
	.align		4
.L_15:
        /*0060*/ 	.byte	0x04, 0x2f
        /*0062*/ 	.short	(.L_17 - .L_16)
	.align		4
.L_16:
        /*0064*/ 	.word	index@(_Z19updateWeightsKernelPfS_Pifiiiifii)
        /*0068*/ 	.word	0x0000001c


	//----- nvinfo : EIATTR_FRAME_SIZE
	.align		4
.L_17:
        /*006c*/ 	.byte	0x04, 0x11
        /*006e*/ 	.short	(.L_19 - .L_18)
	.align		4
.L_18:
        /*0070*/ 	.word	index@($__internal_1_$__cuda_sm3x_div_rn_noftz_f32_slowpath)
        /*0074*/ 	.word	0x00000000


	//----- nvinfo : EIATTR_FRAME_SIZE
	.align		4
.L_19:
        /*0078*/ 	.byte	0x04, 0x11
        /*007a*/ 	.short	(.L_21 - .L_20)
	.align		4
.L_20:
        /*007c*/ 	.word	index@($__internal_0_$__cuda_sm20_sqrt_rn_f32_slowpath)
        /*0080*/ 	.word	0x00000000


	//----- nvinfo : EIATTR_FRAME_SIZE
	.align		4
.L_21:
        /*0084*/ 	.byte	0x04, 0x11
        /*0086*/ 	.short	(.L_23 - .L_22)
	.align		4
.L_22:
        /*0088*/ 	.word	index@(_Z19updateWeightsKernelPfS_Pifiiiifii)
        /*008c*/ 	.word	0x00000000


	//----- nvinfo : EIATTR_MIN_STACK_SIZE
	.align		4
.L_23:
        /*0090*/ 	.byte	0x04, 0x12
        /*0092*/ 	.short	(.L_25 - .L_24)
	.align		4
.L_24:
        /*0094*/ 	.word	index@(_Z19updateWeightsKernelPfS_Pifiiiifii)
        /*0098*/ 	.word	0x00000000


	//----- nvinfo : EIATTR_MIN_STACK_SIZE
	.align		4
.L_25:
        /*009c*/ 	.byte	0x04, 0x12
        /*009e*/ 	.short	(.L_27 - .L_26)
	.align		4
.L_26:
        /*00a0*/ 	.word	index@(_Z24findBestMatchPass2KernelPfPii)
        /*00a4*/ 	.word	0x00000000


	//----- nvinfo : EIATTR_MIN_STACK_SIZE
	.align		4
.L_27:
        /*00a8*/ 	.byte	0x04, 0x12
        /*00aa*/ 	.short	(.L_29 - .L_28)
	.align		4
.L_28:
        /*00ac*/ 	.word	index@(_Z24findBestMatchPass1KernelPfPii)
        /*00b0*/ 	.word	0x00000000


	//----- nvinfo : EIATTR_MIN_STACK_SIZE
	.align		4
.L_29:
        /*00b4*/ 	.byte	0x04, 0x12
        /*00b6*/ 	.short	(.L_31 - .L_30)
	.align		4
.L_30:
        /*00b8*/ 	.word	index@(_Z20propogateInputKernelPfS_S_iii)
        /*00bc*/ 	.word	0x00000000
.L_31:


//--------------------- .nv.compat                --------------------------
	.section	.nv.compat,"",@"SHT_CUDA_COMPAT_INFO"
	.align	4
        /*0000*/ 	.byte	0x02, 0x09, 0x00, 0x00, 0x02, 0x02, 0x01, 0x00, 0x02, 0x05, 0x05, 0x00, 0x03, 0x07, 0x01, 0x01
        /*0010*/ 	.byte	0x02, 0x03, 0x00, 0x00, 0x02, 0x06, 0x01, 0x00, 0x04, 0x0b, 0x08, 0x00, 0x01, 0x00, 0x00, 0x00
        /*0020*/ 	.byte	0x00, 0x00, 0x00, 0x00


//--------------------- .nv.info._Z19updateWeightsKernelPfS_Pifiiiifii --------------------------
	.section	.nv.info._Z19updateWeightsKernelPfS_Pifiiiifii,"",@"SHT_CUDA_INFO"
	.sectionflags	@""
	.align	4


	//----- nvinfo : EIATTR_CUDA_API_VERSION
	.align		4
        /*0000*/ 	.byte	0x04, 0x37
        /*0002*/ 	.short	(.L_33 - .L_32)
.L_32:
        /*0004*/ 	.word	0x00000082


	//----- nvinfo : EIATTR_KPARAM_INFO
	.align		4
.L_33:
        /*0008*/ 	.byte	0x04, 0x17
        /*000a*/ 	.short	(.L_35 - .L_34)
.L_34:
        /*000c*/ 	.word	0x00000000
        /*0010*/ 	.short	0x000a
        /*0012*/ 	.short	0x0034
        /*0014*/ 	.byte	0x00, 0xf0, 0x11, 0x00


	//----- nvinfo : EIATTR_KPARAM_INFO
	.align		4
.L_35:
        /*0018*/ 	.byte	0x04, 0x17
        /*001a*/ 	.short	(.L_37 - .L_36)
.L_36:
        /*001c*/ 	.word	0x00000000
        /*0020*/ 	.short	0x0009
        /*0022*/ 	.short	0x0030
        /*0024*/ 	.byte	0x00, 0xf0, 0x11, 0x00


	//----- nvinfo : EIATTR_KPARAM_INFO
	.align		4
.L_37:
        /*0028*/ 	.byte	0x04, 0x17
        /*002a*/ 	.short	(.L_39 - .L_38)
.L_38:
        /*002c*/ 	.word	0x00000000
        /*0030*/ 	.short	0x0008
        /*0032*/ 	.short	0x002c
        /*0034*/ 	.byte	0x00, 0xf0, 0x11, 0x00


	//----- nvinfo : EIATTR_KPARAM_INFO
	.align		4
.L_39:
        /*0038*/ 	.byte	0x04, 0x17
        /*003a*/ 	.short	(.L_41 - .L_40)
.L_40:
        /*003c*/ 	.word	0x00000000
        /*0040*/ 	.short	0x0007
        /*0042*/ 	.short	0x0028
        /*0044*/ 	.byte	0x00, 0xf0, 0x11, 0x00


	//----- nvinfo : EIATTR_KPARAM_INFO
	.align		4
.L_41:
        /*0048*/ 	.byte	0x04, 0x17
        /*004a*/ 	.short	(.L_43 - .L_42)
.L_42:
        /*004c*/ 	.word	0x00000000
        /*0050*/ 	.short	0x0006
        /*0052*/ 	.short	0x0024
        /*0054*/ 	.byte	0x00, 0xf0, 0x11, 0x00


	//----- nvinfo : EIATTR_KPARAM_INFO
	.align		4
.L_43:
        /*0058*/ 	.byte	0x04, 0x17
        /*005a*/ 	.short	(.L_45 - .L_44)
.L_44:
        /*005c*/ 	.word	0x00000000
        /*0060*/ 	.short	0x0005
        /*0062*/ 	.short	0x0020
        /*0064*/ 	.byte	0x00, 0xf0, 0x11, 0x00


	//----- nvinfo : EIATTR_KPARAM_INFO
	.align		4
.L_45:
        /*0068*/ 	.byte	0x04, 0x17
        /*006a*/ 	.short	(.L_47 - .L_46)
.L_46:
        /*006c*/ 	.word	0x00000000
        /*0070*/ 	.short	0x0004
        /*0072*/ 	.short	0x001c
        /*0074*/ 	.byte	0x00, 0xf0, 0x11, 0x00


	//----- nvinfo : EIATTR_KPARAM_INFO
	.align		4
.L_47:
        /*0078*/ 	.byte	0x04, 0x17
        /*007a*/ 	.short	(.L_49 - .L_48)
.L_48:
        /*007c*/ 	.word	0x00000000
        /*0080*/ 	.short	0x0003
        /*0082*/ 	.short	0x0018
        /*0084*/ 	.byte	0x00, 0xf0, 0x11, 0x00


	//----- nvinfo : EIATTR_KPARAM_INFO
	.align		4
.L_49:
        /*0088*/ 	.byte	0x04, 0x17
        /*008a*/ 	.short	(.L_51 - .L_50)
.L_50:
        /*008c*/ 	.word	0x00000000
        /*0090*/ 	.short	0x0002
        /*0092*/ 	.short	0x0010
        /*0094*/ 	.byte	0x00, 0xf5, 0x21, 0x00


	//----- nvinfo : EIATTR_KPARAM_INFO
	.align		4
.L_51:
        /*0098*/ 	.byte	0x04, 0x17
        /*009a*/ 	.short	(.L_53 - .L_52)
.L_52:
        /*009c*/ 	.word	0x00000000
        /*00a0*/ 	.short	0x0001
        /*00a2*/ 	.short	0x0008
        /*00a4*/ 	.byte	0x00, 0xf5, 0x21, 0x00


	//----- nvinfo : EIATTR_KPARAM_INFO
	.align		4
.L_53:
        /*00a8*/ 	.byte	0x04, 0x17
        /*00aa*/ 	.short	(.L_55 - .L_54)
.L_54:
        /*00ac*/ 	.word	0x00000000
        /*00b0*/ 	.short	0x0000
        /*00b2*/ 	.short	0x0000
        /*00b4*/ 	.byte	0x00, 0xf5, 0x21, 0x00


	//----- nvinfo : EIATTR_SPARSE_MMA_MASK
	.align		4
.L_55:
        /*00b8*/ 	.byte	0x03, 0x50
        /*00ba*/ 	.short	0x0000


	//----- nvinfo : EIATTR_MAXREG_COUNT
	.align		4
        /*00bc*/ 	.byte	0x03, 0x1b
        /*00be*/ 	.short	0x00ff


	//----- nvinfo : EIATTR_MERCURY_ISA_VERSION
	.align		4
        /*00c0*/ 	.byte	0x03, 0x5f
        /*00c2*/ 	.short	0x0101


	//----- nvinfo : EIATTR_VRC_CTA_INIT_COUNT
	.align		4
        /*00c4*/ 	.byte	0x02, 0x4a
	.zero		1
	.zero		1


	//----- nvinfo : EIATTR_EXIT_INSTR_OFFSETS
	.align		4
        /*00c8*/ 	.byte	0x04, 0x1c
        /*00ca*/ 	.short	(.L_57 - .L_56)


	//   ....[0]....
.L_56:
        /*00cc*/ 	.word	0x00000070


	//   ....[1]....
        /*00d0*/ 	.word	0x000009c0


	//   ....[2]....
        /*00d4*/ 	.word	0x00000ed0


	//   ....[3]....
        /*00d8*/ 	.word	0x00001150


	//   ....[4]....
        /*00dc*/ 	.word	0x000012f0


	//   ....[5]....
        /*00e0*/ 	.word	0x000013d0


	//----- nvinfo : EIATTR_CRS_STACK_SIZE
	.align		4
.L_57:
        /*00e4*/ 	.byte	0x04, 0x1e
        /*00e6*/ 	.short	(.L_59 - .L_58)
.L_58:
        /*00e8*/ 	.word	0x00000000


	//----- nvinfo : EIATTR_CBANK_PARAM_SIZE
	.align		4
.L_59:
        /*00ec*/ 	.byte	0x03, 0x19
        /*00ee*/ 	.short	0x0038


	//----- nvinfo : EIATTR_PARAM_CBANK
	.align		4
        /*00f0*/ 	.byte	0x04, 0x0a
        /*00f2*/ 	.short	(.L_61 - .L_60)
	.align		4
.L_60:
        /*00f4*/ 	.word	index@(.nv.constant0._Z19updateWeightsKernelPfS_Pifiiiifii)
        /*00f8*/ 	.short	0x0380
        /*00fa*/ 	.short	0x0038


	//----- nvinfo : EIATTR_SW_WAR
	.align		4
.L_61:
        /*00fc*/ 	.byte	0x04, 0x36
        /*00fe*/ 	.short	(.L_63 - .L_62)
.L_62:
        /*0100*/ 	.word	0x00000008
.L_63:


//--------------------- .nv.info._Z24findBestMatchPass2KernelPfPii --------------------------
	.section	.nv.info._Z24findBestMatchPass2KernelPfPii,"",@"SHT_CUDA_INFO"
	.sectionflags	@""
	.align	4


	//----- nvinfo : EIATTR_CUDA_API_VERSION
	.align		4
        /*0000*/ 	.byte	0x04, 0x37
        /*0002*/ 	.short	(.L_65 - .L_64)
.L_64:
        /*0004*/ 	.word	0x00000082


	//----- nvinfo : EIATTR_KPARAM_INFO
	.align		4
.L_65:
        /*0008*/ 	.byte	0x04, 0x17
        /*000a*/ 	.short	(.L_67 - .L_66)
.L_66:
        /*000c*/ 	.word	0x00000000
        /*0010*/ 	.short	0x0002
        /*0012*/ 	.short	0x0010
        /*0014*/ 	.byte	0x00, 0xf0, 0x11, 0x00


	//----- nvinfo : EIATTR_KPARAM_INFO
	.align		4
.L_67:
        /*0018*/ 	.byte	0x04, 0x17
        /*001a*/ 	.short	(.L_69 - .L_68)
.L_68:
        /*001c*/ 	.word	0x00000000
        /*0020*/ 	.short	0x0001
        /*0022*/ 	.short	0x0008
        /*0024*/ 	.byte	0x00, 0xf5, 0x21, 0x00


	//----- nvinfo : EIATTR_KPARAM_INFO
	.align		4
.L_69:
        /*0028*/ 	.byte	0x04, 0x17
        /*002a*/ 	.short	(.L_71 - .L_70)
.L_70:
        /*002c*/ 	.word	0x00000000
        /*0030*/ 	.short	0x0000
        /*0032*/ 	.short	0x0000
        /*0034*/ 	.byte	0x00, 0xf5, 0x21, 0x00


	//----- nvinfo : EIATTR_SPARSE_MMA_MASK
	.align		4
.L_71:
        /*0038*/ 	.byte	0x03, 0x50
        /*003a*/ 	.short	0x0000


	//----- nvinfo : EIATTR_MAXREG_COUNT
	.align		4
        /*003c*/ 	.byte	0x03, 0x1b
        /*003e*/ 	.short	0x00ff


	//----- nvinfo : EIATTR_NUM_BARRIERS
	.align		4
        /*0040*/ 	.byte	0x02, 0x4c
        /*0042*/ 	.byte	0x01
	.zero		1


	//----- nvinfo : EIATTR_MERCURY_ISA_VERSION
	.align		4
        /*0044*/ 	.byte	0x03, 0x5f
        /*0046*/ 	.short	0x0101


	//----- nvinfo : EIATTR_VRC_CTA_INIT_COUNT
	.align		4
        /*0048*/ 	.byte	0x02, 0x4a
	.zero		1
	.zero		1


	//----- nvinfo : EIATTR_EXIT_INSTR_OFFSETS
	.align		4
        /*004c*/ 	.byte	0x04, 0x1c
        /*004e*/ 	.short	(.L_73 - .L_72)


	//   ....[0]....
.L_72:
        /*0050*/ 	.word	0x00000480


	//----- nvinfo : EIATTR_CRS_STACK_SIZE
	.align		4
.L_73:
        /*0054*/ 	.byte	0x04, 0x1e
        /*0056*/ 	.short	(.L_75 - .L_74)
.L_74:
        /*0058*/ 	.word	0x00000000


	//----- nvinfo : EIATTR_CBANK_PARAM_SIZE
	.align		4
.L_75:
        /*005c*/ 	.byte	0x03, 0x19
        /*005e*/ 	.short	0x0014


	//----- nvinfo : EIATTR_PARAM_CBANK
	.align		4
        /*0060*/ 	.byte	0x04, 0x0a
        /*0062*/ 	.short	(.L_77 - .L_76)
	.align		4
.L_76:
        /*0064*/ 	.word	index@(.nv.constant0._Z24findBestMatchPass2KernelPfPii)
        /*0068*/ 	.short	0x0380
        /*006a*/ 	.short	0x0014


	//----- nvinfo : EIATTR_SW_WAR
	.align		4
.L_77:
        /*006c*/ 	.byte	0x04, 0x36
        /*006e*/ 	.short	(.L_79 - .L_78)
.L_78:
        /*0070*/ 	.word	0x00000008
.L_79:


//--------------------- .nv.info._Z24findBestMatchPass1KernelPfPii --------------------------
	.section	.nv.info._Z24findBestMatchPass1KernelPfPii,"",@"SHT_CUDA_INFO"
	.sectionflags	@""
	.align	4


	//----- nvinfo : EIATTR_CUDA_API_VERSION
	.align		4
        /*0000*/ 	.byte	0x04, 0x37
        /*0002*/ 	.short	(.L_81 - .L_80)
.L_80:
        /*0004*/ 	.word	0x00000082


	//----- nvinfo : EIATTR_KPARAM_INFO
	.align		4
.L_81:
        /*0008*/ 	.byte	0x04, 0x17
        /*000a*/ 	.short	(.L_83 - .L_82)
.L_82:
        /*000c*/ 	.word	0x00000000
        /*0010*/ 	.short	0x0002
        /*0012*/ 	.short	0x0010
        /*0014*/ 	.byte	0x00, 0xf0, 0x11, 0x00


	//----- nvinfo : EIATTR_KPARAM_INFO
	.align		4
.L_83:
        /*0018*/ 	.byte	0x04, 0x17
        /*001a*/ 	.short	(.L_85 - .L_84)
.L_84:
        /*001c*/ 	.word	0x00000000
        /*0020*/ 	.short	0x0001
        /*0022*/ 	.short	0x0008
        /*0024*/ 	.byte	0x00, 0xf5, 0x21, 0x00


	//----- nvinfo : EIATTR_KPARAM_INFO
	.align		4
.L_85:
        /*0028*/ 	.byte	0x04, 0x17
        /*002a*/ 	.short	(.L_87 - .L_86)
.L_86:
        /*002c*/ 	.word	0x00000000
        /*0030*/ 	.short	0x0000
        /*0032*/ 	.short	0x0000
        /*0034*/ 	.byte	0x00, 0xf5, 0x21, 0x00


	//----- nvinfo : EIATTR_SPARSE_MMA_MASK
	.align		4
.L_87:
        /*0038*/ 	.byte	0x03, 0x50
        /*003a*/ 	.short	0x0000


	//----- nvinfo : EIATTR_MAXREG_COUNT
	.align		4
        /*003c*/ 	.byte	0x03, 0x1b
        /*003e*/ 	.short	0x00ff


	//----- nvinfo : EIATTR_NUM_BARRIERS
	.align		4
        /*0040*/ 	.byte	0x02, 0x4c
        /*0042*/ 	.byte	0x01
	.zero		1


	//----- nvinfo : EIATTR_MERCURY_ISA_VERSION
	.align		4
        /*0044*/ 	.byte	0x03, 0x5f
        /*0046*/ 	.short	0x0101


	//----- nvinfo : EIATTR_VRC_CTA_INIT_COUNT
	.align		4
        /*0048*/ 	.byte	0x02, 0x4a
	.zero		1
	.zero		1


	//----- nvinfo : EIATTR_EXIT_INSTR_OFFSETS
	.align		4
        /*004c*/ 	.byte	0x04, 0x1c
        /*004e*/ 	.short	(.L_89 - .L_88)


	//   ....[0]....
.L_88:
        /*0050*/ 	.word	0x00000080


	//   ....[1]....
        /*0054*/ 	.word	0x000000f0


	//   ....[2]....
        /*0058*/ 	.word	0x000002c0


	//----- nvinfo : EIATTR_CRS_STACK_SIZE
	.align		4
.L_89:
        /*005c*/ 	.byte	0x04, 0x1e
        /*005e*/ 	.short	(.L_91 - .L_90)
.L_90:
        /*0060*/ 	.word	0x00000000


	//----- nvinfo : EIATTR_CBANK_PARAM_SIZE
	.align		4
.L_91:
        /*0064*/ 	.byte	0x03, 0x19
        /*0066*/ 	.short	0x0014


	//----- nvinfo : EIATTR_PARAM_CBANK
	.align		4
        /*0068*/ 	.byte	0x04, 0x0a
        /*006a*/ 	.short	(.L_93 - .L_92)
	.align		4
.L_92:
        /*006c*/ 	.word	index@(.nv.constant0._Z24findBestMatchPass1KernelPfPii)
        /*0070*/ 	.short	0x0380
        /*0072*/ 	.short	0x0014


	//----- nvinfo : EIATTR_SW_WAR
	.align		4
.L_93:
        /*0074*/ 	.byte	0x04, 0x36
        /*0076*/ 	.short	(.L_95 - .L_94)
.L_94:
        /*0078*/ 	.word	0x00000008
.L_95:


//--------------------- .nv.info._Z20propogateInputKernelPfS_S_iii --------------------------
	.section	.nv.info._Z20propogateInputKernelPfS_S_iii,"",@"SHT_CUDA_INFO"
	.sectionflags	@""
	.align	4


	//----- nvinfo : EIATTR_CUDA_API_VERSION
	.align		4
        /*0000*/ 	.byte	0x04, 0x37
        /*0002*/ 	.short	(.L_97 - .L_96)
.L_96:
        /*0004*/ 	.word	0x00000082


	//----- nvinfo : EIATTR_KPARAM_INFO
	.align		4
.L_97:
        /*0008*/ 	.byte	0x04, 0x17
        /*000a*/ 	.short	(.L_99 - .L_98)
.L_98:
        /*000c*/ 	.word	0x00000000
        /*0010*/ 	.short	0x0005
        /*0012*/ 	.short	0x0020
        /*0014*/ 	.byte	0x00, 0xf0, 0x11, 0x00


	//----- nvinfo : EIATTR_KPARAM_INFO
	.align		4
.L_99:
        /*0018*/ 	.byte	0x04, 0x17
        /*001a*/ 	.short	(.L_101 - .L_100)
.L_100:
        /*001c*/ 	.word	0x00000000
        /*0020*/ 	.short	0x0004
        /*0022*/ 	.short	0x001c
        /*0024*/ 	.byte	0x00, 0xf0, 0x11, 0x00


	//----- nvinfo : EIATTR_KPARAM_INFO
	.align		4
.L_101:
        /*0028*/ 	.byte	0x04, 0x17
        /*002a*/ 	.short	(.L_103 - .L_102)
.L_102:
        /*002c*/ 	.word	0x00000000
        /*0030*/ 	.short	0x0003
        /*0032*/ 	.short	0x0018
        /*0034*/ 	.byte	0x00, 0xf0, 0x11, 0x00


	//----- nvinfo : EIATTR_KPARAM_INFO
	.align		4
.L_103:
        /*0038*/ 	.byte	0x04, 0x17
        /*003a*/ 	.short	(.L_105 - .L_104)
.L_104:
        /*003c*/ 	.word	0x00000000
        /*0040*/ 	.short	0x0002
        /*0042*/ 	.short	0x0010
        /*0044*/ 	.byte	0x00, 0xf5, 0x21, 0x00


	//----- nvinfo : EIATTR_KPARAM_INFO
	.align		4
.L_105:
        /*0048*/ 	.byte	0x04, 0x17
        /*004a*/ 	.short	(.L_107 - .L_106)
.L_106:
        /*004c*/ 	.word	0x00000000
        /*0050*/ 	.short	0x0001
        /*0052*/ 	.short	0x0008
        /*0054*/ 	.byte	0x00, 0xf5, 0x21, 0x00


	//----- nvinfo : EIATTR_KPARAM_INFO
	.align		4
.L_107:
        /*0058*/ 	.byte	0x04, 0x17
        /*005a*/ 	.short	(.L_109 - .L_108)
.L_108:
        /*005c*/ 	.word	0x00000000
        /*0060*/ 	.short	0x0000
        /*0062*/ 	.short	0x0000
        /*0064*/ 	.byte	0x00, 0xf5, 0x21, 0x00


	//----- nvinfo : EIATTR_SPARSE_MMA_MASK
	.align		4
.L_109:
        /*0068*/ 	.byte	0x03, 0x50
        /*006a*/ 	.short	0x0000


	//----- nvinfo : EIATTR_MAXREG_COUNT
	.align		4
        /*006c*/ 	.byte	0x03, 0x1b
        /*006e*/ 	.short	0x00ff


	//----- nvinfo : EIATTR_NUM_BARRIERS
	.align		4
        /*0070*/ 	.byte	0x02, 0x4c
        /*0072*/ 	.byte	0x01
	.zero		1


	//----- nvinfo : EIATTR_MERCURY_ISA_VERSION
	.align		4
        /*0074*/ 	.byte	0x03, 0x5f
        /*0076*/ 	.short	0x0101


	//----- nvinfo : EIATTR_VRC_CTA_INIT_COUNT
	.align		4
        /*0078*/ 	.byte	0x02, 0x4a
	.zero		1
	.zero		1


	//----- nvinfo : EIATTR_EXIT_INSTR_OFFSETS
	.align		4
        /*007c*/ 	.byte	0x04, 0x1c
        /*007e*/ 	.short	(.L_111 - .L_110)


	//   ....[0]....
.L_110:
        /*0080*/ 	.word	0x00000070


	//   ....[1]....
        /*0084*/ 	.word	0x000009d0


	//----- nvinfo : EIATTR_CRS_STACK_SIZE
	.align		4
.L_111:
        /*0088*/ 	.byte	0x04, 0x1e
        /*008a*/ 	.short	(.L_113 - .L_112)
.L_112:
        /*008c*/ 	.word	0x00000000


	//----- nvinfo : EIATTR_CBANK_PARAM_SIZE
	.align		4
.L_113:
        /*0090*/ 	.byte	0x03, 0x19
        /*0092*/ 	.short	0x0024


	//----- nvinfo : EIATTR_PARAM_CBANK
	.align		4
        /*0094*/ 	.byte	0x04, 0x0a
        /*0096*/ 	.short	(.L_115 - .L_114)
	.align		4
.L_114:
        /*0098*/ 	.word	index@(.nv.constant0._Z20propogateInputKernelPfS_S_iii)
        /*009c*/ 	.short	0x0380
        /*009e*/ 	.short	0x0024


	//----- nvinfo : EIATTR_SW_WAR
	.align		4
.L_115:
        /*00a0*/ 	.byte	0x04, 0x36
        /*00a2*/ 	.short	(.L_117 - .L_116)
.L_116:
        /*00a4*/ 	.word	0x00000008
.L_117:


//--------------------- .nv.callgraph             --------------------------
	.section	.nv.callgraph,"",@"SHT_CUDA_CALLGRAPH"
	.align	4
	.sectionentsize	8
	.align		4
        /*0000*/ 	.word	0x00000000
	.align		4
        /*0004*/ 	.word	0xffffffff
	.align		4
        /*0008*/ 	.word	0x00000000
	.align		4
        /*000c*/ 	.word	0xfffffffe
	.align		4
        /*0010*/ 	.word	0x00000000
	.align		4
        /*0014*/ 	.word	0xfffffffd
	.align		4
        /*0018*/ 	.word	0x00000000
	.align		4
        /*001c*/ 	.word	0xfffffffc


//--------------------- .text._Z19updateWeightsKernelPfS_Pifiiiifii --------------------------
	.section	.text._Z19updateWeightsKernelPfS_Pifiiiifii,"ax",@progbits
	.align	128
        .global         _Z19updateWeightsKernelPfS_Pifiiiifii
        .type           _Z19updateWeightsKernelPfS_Pifiiiifii,@function
        .size           _Z19updateWeightsKernelPfS_Pifiiiifii,(.L_x_56 - _Z19updateWeightsKernelPfS_Pifiiiifii)
        .other          _Z19updateWeightsKernelPfS_Pifiiiifii,@"STO_CUDA_ENTRY STV_DEFAULT"
_Z19updateWeightsKernelPfS_Pifiiiifii:
.text._Z19updateWeightsKernelPfS_Pifiiiifii:
[----:B------:R-:W-:Y:S01]  /*0000*/  LDC R1, c[0x0][0x37c] ;  /* 0x0000df00ff017b82 */ /* 0x000fe20000000800 */
[----:B------:R-:W0:Y:S07]  /*0010*/  S2R R3, SR_TID.X ;  /* 0x0000000000037919 */ /* 0x000e2e0000002100 */
[----:B------:R-:W0:Y:S01]  /*0020*/  S2UR UR4, SR_CTAID.X ;  /* 0x00000000000479c3 */ /* 0x000e220000002500 */
[----:B------:R-:W1:Y:S07]  /*0030*/  LDCU UR5, c[0x0][0x3a4] ;  /* 0x00007480ff0577ac */ /* 0x000e6e0008000800 */
[----:B------:R-:W0:Y:S02]  /*0040*/  LDC R4, c[0x0][0x360] ;  /* 0x0000d800ff047b82 */ /* 0x000e240000000800 */
[----:B0-----:R-:W-:-:S05]  /*0050*/  IMAD R4, R4, UR4, R3 ;  /* 0x0000000404047c24 */ /* 0x001fca000f8e0203 */
[----:B-1----:R-:W-:-:S13]  /*0060*/  ISETP.GE.AND P0, PT, R4, UR5, PT ;  /* 0x0000000504007c0c */ /* 0x002fda000bf06270 */
[----:B------:R-:W-:Y:S05]  /*0070*/  @P0 EXIT ;  /* 0x000000000000094d */ /* 0x000fea0003800000 */
[----:B------:R-:W-:-:S04]  /*0080*/  I2FP.F32.S32 R0, UR5 ;  /* 0x0000000500007c45 */ /* 0x000fc80008201400 */
[----:B------:R-:W-:Y:S01]  /*0090*/  IADD3 R2, PT, PT, R0, -0xd000000, RZ ;  /* 0xf300000000027810 */ /* 0x000fe20007ffe0ff */
[----:B------:R0:W1:Y:S03]  /*00a0*/  MUFU.RSQ R3, R0 ;  /* 0x0000000000037308 */ /* 0x0000660000001400 */
[----:B------:R-:W-:-:S13]  /*00b0*/  ISETP.GT.U32.AND P0, PT, R2, 0x727fffff, PT ;  /* 0x727fffff0200780c */ /* 0x000fda0003f04070 */
[----:B0-----:R-:W-:Y:S05]  /*00c0*/  @!P0 BRA `(.L_x_0) ;  /* 0x00000000000c8947 */ /* 0x001fea0003800000 */
[----:B------:R-:W-:-:S07]  /*00d0*/  MOV R6, 0xf0 ;  /* 0x000000f000067802 */ /* 0x000fce0000000f00 */
[----:B-1----:R-:W-:Y:S05]  /*00e0*/  CALL.REL.NOINC `($__internal_0_$__cuda_sm20_sqrt_rn_f32_slowpath) ;  /* 0x0000001000bc7944 */ /* 0x002fea0003c00000 */
[----:B------:R-:W-:Y:S05]  /*00f0*/  BRA `(.L_x_1) ;  /* 0x0000000000107947 */ /* 0x000fea0003800000 */
.L_x_0:
[----:B-1----:R-:W-:Y:S01]  /*0100*/  FMUL.FTZ R5, R0, R3 ;  /* 0x0000000300057220 */ /* 0x002fe20000410000 */
[----:B------:R-:W-:-:S03]  /*0110*/  FMUL.FTZ R3, R3, 0.5 ;  /* 0x3f00000003037820 */ /* 0x000fc60000410000 */
[----:B------:R-:W-:-:S04]  /*0120*/  FFMA R0, -R5, R5, R0 ;  /* 0x0000000505007223 */ /* 0x000fc80000000100 */
[----:B------:R-:W-:-:S07]  /*0130*/  FFMA R0, R0, R3, R5 ;  /* 0x0000000300007223 */ /* 0x000fce0000000005 */
.L_x_1:
[----:B------:R0:W1:Y:S01]  /*0140*/  F2I.TRUNC.NTZ R7, R0 ;  /* 0x0000000000077305 */ /* 0x000062000020f100 */
[----:B------:R-:W-:Y:S01]  /*0150*/  BSSY.RECONVERGENT B0, `(.L_x_2) ;  /* 0x0000009000007945 */ /* 0x000fe20003800200 */
[----:B------:R-:W-:Y:S01]  /*0160*/  MOV R5, 0xffffffff ;  /* 0xffffffff00057802 */ /* 0x000fe20000000f00 */
[----:B------:R-:W2:Y:S01]  /*0170*/  LDCU.64 UR6, c[0x0][0x358] ;  /* 0x00006b00ff0677ac */ /* 0x000ea20008000a00 */
[----:B------:R-:W-:-:S07]  /*0180*/  MOV R2, R4 ;  /* 0x0000000400027202 */ /* 0x000fce0000000f00 */
.L_x_3:
[-C--:B------:R-:W-:Y:S02]  /*0190*/  MOV R9, R2.reuse ;  /* 0x0000000200097202 */ /* 0x080fe40000000f00 */
[----:B-1----:R-:W-:Y:S02]  /*01a0*/  IADD3 R2, PT, PT, -R7, R2, RZ ;  /* 0x0000000207027210 */ /* 0x002fe40007ffe1ff */
[----:B------:R-:W-:Y:S02]  /*01b0*/  IADD3 R5, PT, PT, R5, 0x1, RZ ;  /* 0x0000000105057810 */ /* 0x000fe40007ffe0ff */
[----:B------:R-:W-:-:S13]  /*01c0*/  ISETP.GT.AND P0, PT, R2, -0x1, PT ;  /* 0xffffffff0200780c */ /* 0x000fda0003f04270 */
[----:B------:R-:W-:Y:S05]  /*01d0*/  @P0 BRA `(.L_x_3) ;  /* 0xfffffffc00ec0947 */ /* 0x000fea000383ffff */
[----:B--2---:R-:W-:Y:S05]  /*01e0*/  BSYNC.RECONVERGENT B0 ;  /* 0x0000000000007941 */ /* 0x004fea0003800200 */
.L_x_2:
[----:B------:R-:W0:Y:S01]  /*01f0*/  LDC.64 R2, c[0x0][0x390] ;  /* 0x0000e400ff027b82 */ /* 0x000e220000000a00 */
[----:B------:R-:W1:Y:S01]  /*0200*/  LDCU UR4, c[0x0][0x3a8] ;  /* 0x00007500ff0477ac */ /* 0x000e620008000800 */
[----:B0-----:R-:W2:Y:S04]  /*0210*/  LDG.E R0, desc[UR6][R2.64+0x4] ;  /* 0x0000040602007981 */ /* 0x001ea8000c1e1900 */
[----:B------:R-:W3:Y:S01]  /*0220*/  LDG.E R6, desc[UR6][R2.64+0x8] ;  /* 0x0000080602067981 */ /* 0x000ee2000c1e1900 */
[----:B-1----:R-:W-:Y:S01]  /*0230*/  UIMAD UR4, UR4, UR4, URZ ;  /* 0x00000004040472a4 */ /* 0x002fe2000f8e02ff */
[----:B------:R-:W-:Y:S01]  /*0240*/  BSSY.RECONVERGENT B0, `(.L_x_4) ;  /* 0x000005f000007945 */ /* 0x000fe20003800200 */
[----:B--2---:R-:W-:Y:S02]  /*0250*/  IADD3 R0, PT, PT, -R0, R9, RZ ;  /* 0x0000000900007210 */ /* 0x004fe40007ffe1ff */
[----:B---3--:R-:W-:-:S03]  /*0260*/  IADD3 R6, PT, PT, R5, -R6, RZ ;  /* 0x8000000605067210 */ /* 0x008fc60007ffe0ff */
[----:B------:R-:W-:Y:S02]  /*0270*/  IMAD R0, R0, R0, RZ ;  /* 0x0000000000007224 */ /* 0x000fe400078e02ff */
[----:B------:R-:W-:-:S03]  /*0280*/  IMAD R6, R6, R6, RZ ;  /* 0x0000000606067224 */ /* 0x000fc600078e02ff */
[----:B------:R-:W-:Y:S02]  /*0290*/  I2FP.F32.U32 R0, R0 ;  /* 0x0000000000007245 */ /* 0x000fe40000201000 */
[----:B------:R-:W-:-:S05]  /*02a0*/  I2FP.F32.U32 R5, R6 ;  /* 0x0000000600057245 */ /* 0x000fca0000201000 */
[----:B------:R-:W-:Y:S01]  /*02b0*/  FADD R0, R0, R5 ;  /* 0x0000000500007221 */ /* 0x000fe20000000000 */
[----:B------:R-:W-:-:S04]  /*02c0*/  I2FP.F32.U32 R5, UR4 ;  /* 0x0000000400057c45 */ /* 0x000fc80008201000 */
[----:B------:R-:W-:Y:S01]  /*02d0*/  FSETP.GT.AND P0, PT, R0, R5, PT ;  /* 0x000000050000720b */ /* 0x000fe20003f04000 */
[----:B------:R-:W-:-:S12]  /*02e0*/  HFMA2 R5, -RZ, RZ, 0, 0 ;  /* 0x00000000ff057431 */ /* 0x000fd800000001ff */
[----:B------:R-:W-:Y:S05]  /*02f0*/  @P0 BRA `(.L_x_5) ;  /* 0x00000004004c0947 */ /* 0x000fea0003800000 */
[----:B------:R-:W0:Y:S02]  /*0300*/  LDCU UR4, c[0x0][0x398] ;  /* 0x00007300ff0477ac */ /* 0x000e240008000800 */
[----:B0-----:R-:W-:-:S13]  /*0310*/  FSETP.LT.AND P0, PT, RZ, UR4, PT ;  /* 0x00000004ff007c0b */ /* 0x001fda000bf01000 */
[----:B------:R-:W-:Y:S05]  /*0320*/  @!P0 BRA `(.L_x_6) ;  /* 0x0000000000d88947 */ /* 0x000fea0003800000 */
[----:B------:R-:W0:Y:S02]  /*0330*/  LDCU.64 UR4, c[0x0][0x3b0] ;  /* 0x00007600ff0477ac */ /* 0x000e240008000a00 */
[----:B0-----:R-:W-:Y:S02]  /*0340*/  I2FP.F32.S32 R3, UR4 ;  /* 0x0000000400037c45 */ /* 0x001fe40008201400 */
[----:B------:R-:W-:Y:S02]  /*0350*/  I2FP.F32.S32 R2, UR5 ;  /* 0x0000000500027c45 */ /* 0x000fe40008201400 */
[----:B------:R-:W0:Y:S08]  /*0360*/  MUFU.RCP R6, R3 ;  /* 0x0000000300067308 */ /* 0x000e300000001000 */
[----:B------:R-:W1:Y:S01]  /*0370*/  FCHK P0, -R2, R3 ;  /* 0x0000000302007302 */ /* 0x000e620000000100 */
[----:B0-----:R-:W-:-:S04]  /*0380*/  FFMA R5, -R3, R6, 1 ;  /* 0x3f80000003057423 */ /* 0x001fc80000000106 */
[----:B------:R-:W-:-:S04]  /*0390*/  FFMA R5, R6, R5, R6 ;  /* 0x0000000506057223 */ /* 0x000fc80000000006 */
[----:B------:R-:W-:-:S04]  /*03a0*/  FFMA R6, -R2, R5, RZ ;  /* 0x0000000502067223 */ /* 0x000fc800000001ff */
[----:B------:R-:W-:-:S04]  /*03b0*/  FFMA R7, -R3, R6, -R2 ;  /* 0x0000000603077223 */ /* 0x000fc80000000902 */
[----:B------:R-:W-:Y:S01]  /*03c0*/  FFMA R5, R5, R7, R6 ;  /* 0x0000000705057223 */ /* 0x000fe20000000006 */
[----:B-1----:R-:W-:Y:S06]  /*03d0*/  @!P0 BRA `(.L_x_7) ;  /* 0x0000000000108947 */ /* 0x002fec0003800000 */
[----:B------:R-:W-:Y:S01]  /*03e0*/  FADD R2, -R2, -RZ ;  /* 0x800000ff02027221 */ /* 0x000fe20000000100 */
[----:B------:R-:W-:-:S07]  /*03f0*/  MOV R6, 0x410 ;  /* 0x0000041000067802 */ /* 0x000fce0000000f00 */
[----:B------:R-:W-:Y:S05]  /*0400*/  CALL.REL.NOINC `($__internal_1_$__cuda_sm3x_div_rn_noftz_f32_slowpath) ;  /* 0x0000001000547944 */ /* 0x000fea0003c00000 */
[----:B------:R-:W-:-:S07]  /*0410*/  MOV R5, R2 ;  /* 0x0000000200057202 */ /* 0x000fce0000000f00 */
.L_x_7:
[----:B------:R-:W-:Y:S01]  /*0420*/  HFMA2 R2, -RZ, RZ, 0.96630859375, -0.0022525787353515625 ;  /* 0x3bbb989dff027431 */ /* 0x000fe200000001ff */
[----:B------:R-:W-:Y:S01]  /*0430*/  MOV R3, 0x437c0000 ;  /* 0x437c000000037802 */ /* 0x000fe20000000f00 */
[----:B------:R-:W0:Y:S01]  /*0440*/  LDCU UR4, c[0x0][0x398] ;  /* 0x00007300ff0477ac */ /* 0x000e220008000800 */
[----:B------:R-:W-:Y:S02]  /*0450*/  BSSY.RECONVERGENT B1, `(.L_x_8) ;  /* 0x0000018000017945 */ /* 0x000fe40003800200 */
[----:B------:R-:W-:-:S04]  /*0460*/  FFMA.SAT R2, R5, R2, 0.5 ;  /* 0x3f00000005027423 */ /* 0x000fc80000002002 */
[----:B------:R-:W-:-:S04]  /*0470*/  FFMA.RM R2, R2, R3, 12582913 ;  /* 0x4b40000102027423 */ /* 0x000fc80000004003 */
[C---:B------:R-:W-:Y:S01]  /*0480*/  FADD R6, R2.reuse, -12583039 ;  /* 0xcb40007f02067421 */ /* 0x040fe20000000000 */
[----:B------:R-:W-:-:S03]  /*0490*/  SHF.L.U32 R2, R2, 0x17, RZ ;  /* 0x0000001702027819 */ /* 0x000fc600000006ff */
[----:B------:R-:W-:-:S04]  /*04a0*/  FFMA R6, R5, 1.4426950216293334961, -R6 ;  /* 0x3fb8aa3b05067823 */ /* 0x000fc80000000806 */
[----:B------:R-:W-:-:S04]  /*04b0*/  FFMA R6, R5, 1.925963033500011079e-08, R6 ;  /* 0x32a5706005067823 */ /* 0x000fc80000000006 */
[----:B------:R-:W1:Y:S02]  /*04c0*/  MUFU.EX2 R3, R6 ;  /* 0x0000000600037308 */ /* 0x000e640000000800 */
[----:B-1----:R-:W-:-:S04]  /*04d0*/  FMUL R2, R2, R3 ;  /* 0x0000000302027220 */ /* 0x002fc80000400000 */
[----:B0-----:R-:W-:-:S04]  /*04e0*/  FMUL R2, R2, UR4 ;  /* 0x0000000402027c20 */ /* 0x001fc80008400000 */
[----:B------:R-:W-:-:S04]  /*04f0*/  FMUL R3, R2, R2 ;  /* 0x0000000202037220 */ /* 0x000fc80000400000 */
[----:B------:R-:W-:-:S04]  /*0500*/  FFMA R7, R2, R2, R3 ;  /* 0x0000000202077223 */ /* 0x000fc80000000003 */
        /* <DEDUP_REMOVED lines=9> */
[----:B------:R-:W-:Y:S02]  /*05a0*/  MOV R3, R7 ;  /* 0x0000000700037202 */ /* 0x000fe40000000f00 */
[----:B------:R-:W-:-:S07]  /*05b0*/  MOV R6, 0x5d0 ;  /* 0x000005d000067802 */ /* 0x000fce0000000f00 */
[----:B------:R-:W-:Y:S05]  /*05c0*/  CALL.REL.NOINC `($__internal_1_$__cuda_sm3x_div_rn_noftz_f32_slowpath) ;  /* 0x0000000c00e47944 */ /* 0x000fea0003c00000 */
.L_x_9:
[----:B------:R-:W-:Y:S05]  /*05d0*/  BSYNC.RECONVERGENT B1 ;  /* 0x0000000000017941 */ /* 0x000fea0003800200 */
.L_x_8:
[----:B------:R-:W-:Y:S01]  /*05e0*/  HFMA2 R3, -RZ, RZ, 0.96630859375, -0.0022525787353515625 ;  /* 0x3bbb989dff037431 */ /* 0x000fe200000001ff */
[----:B------:R-:W-:-:S04]  /*05f0*/  MOV R5, 0x437c0000 ;  /* 0x437c000000057802 */ /* 0x000fc80000000f00 */
[----:B------:R-:W-:-:S04]  /*0600*/  FFMA.SAT R0, R2, R3, 0.5 ;  /* 0x3f00000002007423 */ /* 0x000fc80000002003 */
[----:B------:R-:W-:-:S04]  /*0610*/  FFMA.RM R0, R0, R5, 12582913 ;  /* 0x4b40000100007423 */ /* 0x000fc80000004005 */
[C---:B------:R-:W-:Y:S01]  /*0620*/  FADD R3, R0.reuse, -12583039 ;  /* 0xcb40007f00037421 */ /* 0x040fe20000000000 */
[----:B------:R-:W-:-:S03]  /*0630*/  SHF.L.U32 R0, R0, 0x17, RZ ;  /* 0x0000001700007819 */ /* 0x000fc600000006ff */
[----:B------:R-:W-:-:S04]  /*0640*/  FFMA R3, R2, 1.4426950216293334961, -R3 ;  /* 0x3fb8aa3b02037823 */ /* 0x000fc80000000803 */
[----:B------:R-:W-:-:S06]  /*0650*/  FFMA R3, R2, 1.925963033500011079e-08, R3 ;  /* 0x32a5706002037823 */ /* 0x000fcc0000000003 */
[----:B------:R-:W0:Y:S02]  /*0660*/  MUFU.EX2 R3, R3 ;  /* 0x0000000300037308 */ /* 0x000e240000000800 */
[----:B0-----:R-:W-:Y:S01]  /*0670*/  FMUL R5, R0, R3 ;  /* 0x0000000300057220 */ /* 0x001fe20000400000 */
[----:B------:R-:W-:Y:S06]  /*0680*/  BRA `(.L_x_5) ;  /* 0x0000000000687947 */ /* 0x000fec0003800000 */
.L_x_6:
[----:B------:R-:W-:Y:S01]  /*0690*/  SHF.L.U32 R2, R7, 0x1, RZ ;  /* 0x0000000107027819 */ /* 0x000fe200000006ff */
[----:B------:R-:W-:Y:S03]  /*06a0*/  BSSY.RECONVERGENT B1, `(.L_x_10) ;  /* 0x000000e000017945 */ /* 0x000fe60003800200 */
[----:B------:R-:W-:-:S04]  /*06b0*/  I2FP.F32.S32 R7, R2 ;  /* 0x0000000200077245 */ /* 0x000fc80000201400 */
        /* <DEDUP_REMOVED lines=12> */
.L_x_11:
[----:B------:R-:W-:Y:S05]  /*0780*/  BSYNC.RECONVERGENT B1 ;  /* 0x0000000000017941 */ /* 0x000fea0003800200 */
.L_x_10:
        /* <DEDUP_REMOVED lines=9> */
[----:B0-----:R-:W-:-:S07]  /*0820*/  FMUL R5, R0, R3 ;  /* 0x0000000300057220 */ /* 0x001fce0000400000 */
.L_x_5:
[----:B------:R-:W-:Y:S05]  /*0830*/  BSYNC.RECONVERGENT B0 ;  /* 0x0000000000007941 */ /* 0x000fea0003800200 */
.L_x_4:
[----:B------:R-:W0:Y:S02]  /*0840*/  LDCU.64 UR4, c[0x0][0x3b0] ;  /* 0x00007600ff0477ac */ /* 0x000e240008000a00 */
[----:B0-----:R-:W-:Y:S02]  /*0850*/  I2FP.F32.S32 R7, UR4 ;  /* 0x0000000400077c45 */ /* 0x001fe40008201400 */
[----:B------:R-:W-:Y:S02]  /*0860*/  I2FP.F32.S32 R2, UR5 ;  /* 0x0000000500027c45 */ /* 0x000fe40008201400 */
[----:B------:R-:W0:Y:S08]  /*0870*/  MUFU.RCP R0, R7 ;  /* 0x0000000700007308 */ /* 0x000e300000001000 */
[----:B------:R-:W1:Y:S01]  /*0880*/  FCHK P0, R2, R7 ;  /* 0x0000000702007302 */ /* 0x000e620000000000 */
[----:B0-----:R-:W-:-:S04]  /*0890*/  FFMA R3, -R7, R0, 1 ;  /* 0x3f80000007037423 */ /* 0x001fc80000000100 */
[----:B------:R-:W-:-:S04]  /*08a0*/  FFMA R6, R0, R3, R0 ;  /* 0x0000000300067223 */ /* 0x000fc80000000000 */
[----:B------:R-:W-:-:S04]  /*08b0*/  FFMA R3, R2, R6, RZ ;  /* 0x0000000602037223 */ /* 0x000fc800000000ff */
[----:B------:R-:W-:-:S04]  /*08c0*/  FFMA R0, -R7, R3, R2 ;  /* 0x0000000307007223 */ /* 0x000fc80000000102 */
[----:B------:R-:W-:Y:S01]  /*08d0*/  FFMA R0, R6, R0, R3 ;  /* 0x0000000006007223 */ /* 0x000fe20000000003 */
[----:B-1----:R-:W-:Y:S06]  /*08e0*/  @!P0 BRA `(.L_x_12) ;  /* 0x0000000000108947 */ /* 0x002fec0003800000 */
[----:B------:R-:W-:Y:S02]  /*08f0*/  MOV R3, R7 ;  /* 0x0000000700037202 */ /* 0x000fe40000000f00 */
[----:B------:R-:W-:-:S07]  /*0900*/  MOV R6, 0x920 ;  /* 0x0000092000067802 */ /* 0x000fce0000000f00 */
[----:B------:R-:W-:Y:S05]  /*0910*/  CALL.REL.NOINC `($__internal_1_$__cuda_sm3x_div_rn_noftz_f32_slowpath) ;  /* 0x0000000c00107944 */ /* 0x000fea0003c00000 */
[----:B------:R-:W-:-:S07]  /*0920*/  MOV R0, R2 ;  /* 0x0000000200007202 */ /* 0x000fce0000000f00 */
.L_x_12:
[----:B------:R-:W-:Y:S01]  /*0930*/  FMUL R2, R0, -1.4426950216293334961 ;  /* 0xbfb8aa3b00027820 */ /* 0x000fe20000400000 */
[----:B------:R-:W0:Y:S01]  /*0940*/  LDCU UR4, c[0x0][0x3ac] ;  /* 0x00007580ff0477ac */ /* 0x000e220008000800 */
[----:B------:R-:W1:Y:S03]  /*0950*/  LDC R0, c[0x0][0x39c] ;  /* 0x0000e700ff007b82 */ /* 0x000e660000000800 */
[----:B------:R-:W-:-:S13]  /*0960*/  FSETP.GEU.AND P0, PT, R2, -126, PT ;  /* 0xc2fc00000200780b */ /* 0x000fda0003f0e000 */
[----:B------:R-:W-:-:S04]  /*0970*/  @!P0 FMUL R2, R2, 0.5 ;  /* 0x3f00000002028820 */ /* 0x000fc80000400000 */
[----:B------:R-:W2:Y:S01]  /*0980*/  MUFU.EX2 R6, R2 ;  /* 0x0000000200067308 */ /* 0x000ea20000000800 */
[----:B-1----:R-:W-:Y:S01]  /*0990*/  ISETP.GE.AND P1, PT, R0, 0x1, PT ;  /* 0x000000010000780c */ /* 0x002fe20003f26270 */
[----:B--2---:R-:W-:-:S04]  /*09a0*/  @!P0 FMUL R6, R6, R6 ;  /* 0x0000000606068220 */ /* 0x004fc80000400000 */
[----:B0-----:R-:W-:-:S08]  /*09b0*/  FMUL R6, R6, UR4 ;  /* 0x0000000406067c20 */ /* 0x001fd00008400000 */
[----:B------:R-:W-:Y:S05]  /*09c0*/  @!P1 EXIT ;  /* 0x000000000000994d */ /* 0x000fea0003800000 */
[----:B------:R-:W0:Y:S01]  /*09d0*/  LDCU UR4, c[0x0][0x3a0] ;  /* 0x00007400ff0477ac */ /* 0x000e220008000800 */
[C---:B------:R-:W-:Y:S01]  /*09e0*/  ISETP.GE.U32.AND P0, PT, R0.reuse, 0x8, PT ;  /* 0x000000080000780c */ /* 0x040fe20003f06070 */
[----:B------:R-:W-:Y:S01]  /*09f0*/  HFMA2 R8, -RZ, RZ, 0, 0 ;  /* 0x00000000ff087431 */ /* 0x000fe200000001ff */
[----:B------:R-:W-:-:S04]  /*0a00*/  LOP3.LUT R18, R0, 0x7, RZ, 0xc0, !PT ;  /* 0x0000000700127812 */ /* 0x000fc800078ec0ff */
[----:B------:R-:W-:Y:S01]  /*0a10*/  ISETP.NE.AND P1, PT, R18, RZ, PT ;  /* 0x000000ff1200720c */ /* 0x000fe20003f25270 */
[----:B0-----:R-:W-:-:S06]  /*0a20*/  IMAD R7, R0, UR4, RZ ;  /* 0x0000000400077c24 */ /* 0x001fcc000f8e02ff */
[----:B------:R-:W-:Y:S06]  /*0a30*/  @!P0 BRA `(.L_x_13) ;  /* 0x0000000400248947 */ /* 0x000fec0003800000 */
[----:B------:R-:W0:Y:S01]  /*0a40*/  LDCU.64 UR4, c[0x0][0x380] ;  /* 0x00007000ff0477ac */ /* 0x000e220008000a00 */
[----:B------:R-:W-:Y:S02]  /*0a50*/  LOP3.LUT R8, R0, 0x7ffffff8, RZ, 0xc0, !PT ;  /* 0x7ffffff800087812 */ /* 0x000fe400078ec0ff */
[----:B------:R-:W-:Y:S02]  /*0a60*/  MOV R16, R7 ;  /* 0x0000000700107202 */ /* 0x000fe40000000f00 */
[----:B------:R-:W-:Y:S02]  /*0a70*/  MOV R9, R4 ;  /* 0x0000000400097202 */ /* 0x000fe40000000f00 */
[----:B------:R-:W-:Y:S01]  /*0a80*/  IADD3 R17, PT, PT, -R8, RZ, RZ ;  /* 0x000000ff08117210 */ /* 0x000fe20007ffe1ff */
[----:B0-----:R-:W-:-:S04]  /*0a90*/  UIADD3 UR4, UP0, UPT, UR4, 0x10, URZ ;  /* 0x0000001004047890 */ /* 0x001fc8000ff1e0ff */
[----:B------:R-:W-:-:S12]  /*0aa0*/  UIADD3.X UR5, UPT, UPT, URZ, UR5, URZ, UP0, !UPT ;  /* 0x00000005ff057290 */ /* 0x000fd800087fe4ff */
.L_x_14:
[----:B-1----:R-:W0:Y:S01]  /*0ab0*/  LDC.64 R14, c[0x0][0x388] ;  /* 0x0000e200ff0e7b82 */ /* 0x002e220000000a00 */
[----:B------:R-:W-:Y:S02]  /*0ac0*/  MOV R2, UR4 ;  /* 0x0000000400027c02 */ /* 0x000fe40008000f00 */
[----:B------:R-:W-:-:S03]  /*0ad0*/  MOV R3, UR5 ;  /* 0x0000000500037c02 */ /* 0x000fc60008000f00 */
[----:B------:R-:W-:Y:S02]  /*0ae0*/  IMAD.WIDE R2, R16, 0x4, R2 ;  /* 0x0000000410027825 */ /* 0x000fe400078e0202 */
[----:B------:R-:W1:Y:S03]  /*0af0*/  LDC R19, c[0x0][0x3a4] ;  /* 0x0000e900ff137b82 */ /* 0x000e660000000800 */
[----:B------:R-:W2:Y:S01]  /*0b00*/  LDG.E R10, desc[UR6][R2.64+-0x10] ;  /* 0xfffff006020a7981 */ /* 0x000ea2000c1e1900 */
[----:B0-----:R-:W-:-:S05]  /*0b10*/  IMAD.WIDE R14, R9, 0x4, R14 ;  /* 0x00000004090e7825 */ /* 0x001fca00078e020e */
[----:B------:R-:W2:Y:S02]  /*0b20*/  LDG.E R11, desc[UR6][R14.64] ;  /* 0x000000060e0b7981 */ /* 0x000ea4000c1e1900 */
[----:B--2---:R-:W-:-:S04]  /*0b30*/  FADD R10, R10, -R11 ;  /* 0x8000000b0a0a7221 */ /* 0x004fc80000000000 */
[----:B------:R-:W-:-:S04]  /*0b40*/  FMUL R10, R10, R5 ;  /* 0x000000050a0a7220 */ /* 0x000fc80000400000 */
[----:B------:R-:W-:Y:S01]  /*0b50*/  FFMA R21, R6, R10, R11 ;  /* 0x0000000a06157223 */ /* 0x000fe2000000000b */
[----:B-1----:R-:W-:-:S04]  /*0b60*/  IMAD.WIDE R10, R19, 0x4, R14 ;  /* 0x00000004130a7825 */ /* 0x002fc800078e020e */
[----:B------:R0:W-:Y:S04]  /*0b70*/  STG.E desc[UR6][R14.64], R21 ;  /* 0x000000150e007986 */ /* 0x0001e8000c101906 */
[----:B------:R-:W2:Y:S04]  /*0b80*/  LDG.E R12, desc[UR6][R2.64+-0xc] ;  /* 0xfffff406020c7981 */ /* 0x000ea8000c1e1900 */
[----:B------:R-:W2:Y:S02]  /*0b90*/  LDG.E R13, desc[UR6][R10.64] ;  /* 0x000000060a0d7981 */ /* 0x000ea4000c1e1900 */
[----:B--2---:R-:W-:-:S04]  /*0ba0*/  FADD R12, R12, -R13 ;  /* 0x8000000d0c0c7221 */ /* 0x004fc80000000000 */
[----:B------:R-:W-:-:S04]  /*0bb0*/  FMUL R12, R12, R5 ;  /* 0x000000050c0c7220 */ /* 0x000fc80000400000 */
[----:B------:R-:W-:Y:S01]  /*0bc0*/  FFMA R23, R6, R12, R13 ;  /* 0x0000000c06177223 */ /* 0x000fe2000000000d */
[----:B------:R-:W-:-:S04]  /*0bd0*/  IMAD.WIDE R12, R19, 0x4, R10 ;  /* 0x00000004130c7825 */ /* 0x000fc800078e020a */
[----:B------:R1:W-:Y:S04]  /*0be0*/  STG.E desc[UR6][R10.64], R23 ;  /* 0x000000170a007986 */ /* 0x0003e8000c101906 */
[----:B------:R-:W2:Y:S04]  /*0bf0*/  LDG.E R20, desc[UR6][R2.64+-0x8] ;  /* 0xfffff80602147981 */ /* 0x000ea8000c1e1900 */
[----:B------:R-:W2:Y:S01]  /*0c00*/  LDG.E R25, desc[UR6][R12.64] ;  /* 0x000000060c197981 */ /* 0x000ea2000c1e1900 */
[----:B0-----:R-:W-:-:S04]  /*0c10*/  IMAD.WIDE R14, R19, 0x4, R12 ;  /* 0x00000004130e7825 */ /* 0x001fc800078e020c */
[----:B--2---:R-:W-:-:S04]  /*0c20*/  FADD R20, R20, -R25 ;  /* 0x8000001914147221 */ /* 0x004fc80000000000 */
[----:B------:R-:W-:-:S04]  /*0c30*/  FMUL R20, R20, R5 ;  /* 0x0000000514147220 */ /* 0x000fc80000400000 */
[----:B------:R-:W-:-:S05]  /*0c40*/  FFMA R25, R6, R20, R25 ;  /* 0x0000001406197223 */ /* 0x000fca0000000019 */
[----:B------:R0:W-:Y:S04]  /*0c50*/  STG.E desc[UR6][R12.64], R25 ;  /* 0x000000190c007986 */ /* 0x0001e8000c101906 */
[----:B------:R-:W2:Y:S04]  /*0c60*/  LDG.E R20, desc[UR6][R2.64+-0x4] ;  /* 0xfffffc0602147981 */ /* 0x000ea8000c1e1900 */
[----:B------:R-:W2:Y:S01]  /*0c70*/  LDG.E R21, desc[UR6][R14.64] ;  /* 0x000000060e157981 */ /* 0x000ea2000c1e1900 */
[----:B-1----:R-:W-:-:S04]  /*0c80*/  IMAD.WIDE R10, R19, 0x4, R14 ;  /* 0x00000004130a7825 */ /* 0x002fc800078e020e */
[----:B--2---:R-:W-:-:S04]  /*0c90*/  FADD R20, R20, -R21 ;  /* 0x8000001514147221 */ /* 0x004fc80000000000 */
[----:B------:R-:W-:-:S04]  /*0ca0*/  FMUL R20, R20, R5 ;  /* 0x0000000514147220 */ /* 0x000fc80000400000 */
[----:B------:R-:W-:-:S05]  /*0cb0*/  FFMA R21, R6, R20, R21 ;  /* 0x0000001406157223 */ /* 0x000fca0000000015 */
        /* <DEDUP_REMOVED lines=24> */
[----:B------:R-:W-:-:S04]  /*0e40*/  IADD3 R17, PT, PT, R17, 0x8, RZ ;  /* 0x0000000811117810 */ /* 0x000fc80007ffe0ff */
[----:B------:R-:W-:Y:S02]  /*0e50*/  ISETP.NE.AND P0, PT, R17, RZ, PT ;  /* 0x000000ff1100720c */ /* 0x000fe40003f05270 */
[----:B------:R-:W-:Y:S02]  /*0e60*/  LEA R9, R19, R9, 0x3 ;  /* 0x0000000913097211 */ /* 0x000fe400078e18ff */
[----:B------:R-:W-:Y:S01]  /*0e70*/  IADD3 R16, PT, PT, R16, 0x8, RZ ;  /* 0x0000000810107810 */ /* 0x000fe20007ffe0ff */
[----:B--2---:R-:W-:-:S04]  /*0e80*/  FADD R20, R20, -R23 ;  /* 0x8000001714147221 */ /* 0x004fc80000000000 */
[----:B------:R-:W-:-:S04]  /*0e90*/  FMUL R20, R20, R5 ;  /* 0x0000000514147220 */ /* 0x000fc80000400000 */
[----:B------:R-:W-:-:S05]  /*0ea0*/  FFMA R23, R6, R20, R23 ;  /* 0x0000001406177223 */ /* 0x000fca0000000017 */
[----:B------:R1:W-:Y:S01]  /*0eb0*/  STG.E desc[UR6][R10.64], R23 ;  /* 0x000000170a007986 */ /* 0x0003e2000c101906 */
[----:B------:R-:W-:Y:S05]  /*0ec0*/  @P0 BRA `(.L_x_14) ;  /* 0xfffffff800f80947 */ /* 0x000fea000383ffff */
.L_x_13:
[----:B------:R-:W-:Y:S05]  /*0ed0*/  @!P1 EXIT ;  /* 0x000000000000994d */ /* 0x000fea0003800000 */
[----:B------:R-:W-:Y:S02]  /*0ee0*/  ISETP.GE.U32.AND P0, PT, R18, 0x4, PT ;  /* 0x000000041200780c */ /* 0x000fe40003f06070 */
[----:B------:R-:W-:-:S04]  /*0ef0*/  LOP3.LUT R16, R0, 0x3, RZ, 0xc0, !PT ;  /* 0x0000000300107812 */ /* 0x000fc800078ec0ff */
[----:B------:R-:W-:-:S07]  /*0f00*/  ISETP.NE.AND P1, PT, R16, RZ, PT ;  /* 0x000000ff1000720c */ /* 0x000fce0003f25270 */
[----:B------:R-:W-:Y:S06]  /*0f10*/  @!P0 BRA `(.L_x_15) ;  /* 0x00000000008c8947 */ /* 0x000fec0003800000 */
[----:B------:R-:W0:Y:S01]  /*0f20*/  LDC R9, c[0x0][0x3a4] ;  /* 0x0000e900ff097b82 */ /* 0x000e220000000800 */
[----:B-1----:R-:W-:-:S07]  /*0f30*/  IADD3 R13, PT, PT, R7, R8, RZ ;  /* 0x00000008070d7210 */ /* 0x002fce0007ffe0ff */
[----:B------:R-:W1:Y:S08]  /*0f40*/  LDC.64 R2, c[0x0][0x380] ;  /* 0x0000e000ff027b82 */ /* 0x000e700000000a00 */
[----:B------:R-:W2:Y:S01]  /*0f50*/  LDC.64 R10, c[0x0][0x388] ;  /* 0x0000e200ff0a7b82 */ /* 0x000ea20000000a00 */
[----:B0-----:R-:W-:Y:S02]  /*0f60*/  IMAD R15, R8, R9, R4 ;  /* 0x00000009080f7224 */ /* 0x001fe400078e0204 */
[----:B-1----:R-:W-:-:S05]  /*0f70*/  IMAD.WIDE R2, R13, 0x4, R2 ;  /* 0x000000040d027825 */ /* 0x002fca00078e0202 */
[----:B------:R-:W3:Y:S01]  /*0f80*/  LDG.E R12, desc[UR6][R2.64] ;  /* 0x00000006020c7981 */ /* 0x000ee2000c1e1900 */
[----:B--2---:R-:W-:-:S05]  /*0f90*/  IMAD.WIDE R10, R15, 0x4, R10 ;  /* 0x000000040f0a7825 */ /* 0x004fca00078e020a */
[----:B------:R-:W3:Y:S02]  /*0fa0*/  LDG.E R13, desc[UR6][R10.64] ;  /* 0x000000060a0d7981 */ /* 0x000ee4000c1e1900 */
[----:B---3--:R-:W-:-:S04]  /*0fb0*/  FADD R12, R12, -R13 ;  /* 0x8000000d0c0c7221 */ /* 0x008fc80000000000 */
[----:B------:R-:W-:-:S04]  /*0fc0*/  FMUL R12, R12, R5 ;  /* 0x000000050c0c7220 */ /* 0x000fc80000400000 */
[----:B------:R-:W-:Y:S01]  /*0fd0*/  FFMA R17, R6, R12, R13 ;  /* 0x0000000c06117223 */ /* 0x000fe2000000000d */
[----:B------:R-:W-:-:S04]  /*0fe0*/  IMAD.WIDE R12, R9, 0x4, R10 ;  /* 0x00000004090c7825 */ /* 0x000fc800078e020a */
        /* <DEDUP_REMOVED lines=8> */
[----:B------:R-:W3:Y:S04]  /*1070*/  LDG.E R18, desc[UR6][R2.64+0x8] ;  /* 0x0000080602127981 */ /* 0x000ee8000c1e1900 */
[----:B------:R-:W3:Y:S01]  /*1080*/  LDG.E R21, desc[UR6][R14.64] ;  /* 0x000000060e157981 */ /* 0x000ee2000c1e1900 */
[----:B0-----:R-:W-:-:S04]  /*1090*/  IMAD.WIDE R10, R9, 0x4, R14 ;  /* 0x00000004090a7825 */ /* 0x001fc800078e020e */
[----:B---3--:R-:W-:-:S04]  /*10a0*/  FADD R18, R18, -R21 ;  /* 0x8000001512127221 */ /* 0x008fc80000000000 */
[----:B------:R-:W-:-:S04]  /*10b0*/  FMUL R18, R18, R5 ;  /* 0x0000000512127220 */ /* 0x000fc80000400000 */
[----:B------:R-:W-:-:S05]  /*10c0*/  FFMA R21, R6, R18, R21 ;  /* 0x0000001206157223 */ /* 0x000fca0000000015 */
[----:B------:R2:W-:Y:S04]  /*10d0*/  STG.E desc[UR6][R14.64], R21 ;  /* 0x000000150e007986 */ /* 0x0005e8000c101906 */
[----:B------:R-:W3:Y:S04]  /*10e0*/  LDG.E R9, desc[UR6][R2.64+0xc] ;  /* 0x00000c0602097981 */ /* 0x000ee8000c1e1900 */
[----:B------:R-:W3:Y:S01]  /*10f0*/  LDG.E R17, desc[UR6][R10.64] ;  /* 0x000000060a117981 */ /* 0x000ee2000c1e1900 */
[----:B------:R-:W-:Y:S01]  /*1100*/  IADD3 R8, PT, PT, R8, 0x4, RZ ;  /* 0x0000000408087810 */ /* 0x000fe20007ffe0ff */
[----:B---3--:R-:W-:-:S04]  /*1110*/  FADD R18, R9, -R17 ;  /* 0x8000001109127221 */ /* 0x008fc80000000000 */
[----:B------:R-:W-:-:S04]  /*1120*/  FMUL R18, R18, R5 ;  /* 0x0000000512127220 */ /* 0x000fc80000400000 */
[----:B------:R-:W-:-:S05]  /*1130*/  FFMA R17, R6, R18, R17 ;  /* 0x0000001206117223 */ /* 0x000fca0000000011 */
[----:B------:R2:W-:Y:S02]  /*1140*/  STG.E desc[UR6][R10.64], R17 ;  /* 0x000000110a007986 */ /* 0x0005e4000c101906 */
.L_x_15:
[----:B------:R-:W-:Y:S05]  /*1150*/  @!P1 EXIT ;  /* 0x000000000000994d */ /* 0x000fea0003800000 */
[----:B------:R-:W-:Y:S02]  /*1160*/  ISETP.NE.AND P0, PT, R16, 0x1, PT ;  /* 0x000000011000780c */ /* 0x000fe40003f05270 */
[----:B------:R-:W-:-:S04]  /*1170*/  LOP3.LUT R0, R0, 0x1, RZ, 0xc0, !PT ;  /* 0x0000000100007812 */ /* 0x000fc800078ec0ff */
[----:B------:R-:W-:-:S07]  /*1180*/  ISETP.NE.U32.AND P1, PT, R0, 0x1, PT ;  /* 0x000000010000780c */ /* 0x000fce0003f25070 */
[----:B------:R-:W-:Y:S06]  /*1190*/  @!P0 BRA `(.L_x_16) ;  /* 0x0000000000548947 */ /* 0x000fec0003800000 */
[----:B-12---:R-:W0:Y:S01]  /*11a0*/  LDC R13, c[0x0][0x3a4] ;  /* 0x0000e900ff0d7b82 */ /* 0x006e220000000800 */
[----:B------:R-:W-:-:S07]  /*11b0*/  IADD3 R9, PT, PT, R7, R8, RZ ;  /* 0x0000000807097210 */ /* 0x000fce0007ffe0ff */
[----:B------:R-:W1:Y:S08]  /*11c0*/  LDC.64 R2, c[0x0][0x380] ;  /* 0x0000e000ff027b82 */ /* 0x000e700000000a00 */
[----:B------:R-:W2:Y:S01]  /*11d0*/  LDC.64 R10, c[0x0][0x388] ;  /* 0x0000e200ff0a7b82 */ /* 0x000ea20000000a00 */
[----:B0-----:R-:W-:Y:S02]  /*11e0*/  IMAD R15, R8, R13, R4 ;  /* 0x0000000d080f7224 */ /* 0x001fe400078e0204 */
[----:B-1----:R-:W-:-:S05]  /*11f0*/  IMAD.WIDE R2, R9, 0x4, R2 ;  /* 0x0000000409027825 */ /* 0x002fca00078e0202 */
[----:B------:R-:W3:Y:S01]  /*1200*/  LDG.E R0, desc[UR6][R2.64] ;  /* 0x0000000602007981 */ /* 0x000ee2000c1e1900 */
[----:B--2---:R-:W-:-:S05]  /*1210*/  IMAD.WIDE R10, R15, 0x4, R10 ;  /* 0x000000040f0a7825 */ /* 0x004fca00078e020a */
[----:B------:R-:W3:Y:S01]  /*1220*/  LDG.E R9, desc[UR6][R10.64] ;  /* 0x000000060a097981 */ /* 0x000ee2000c1e1900 */
[----:B------:R-:W-:-:S04]  /*1230*/  IMAD.WIDE R12, R13, 0x4, R10 ;  /* 0x000000040d0c7825 */ /* 0x000fc800078e020a */
[----:B---3--:R-:W-:-:S04]  /*1240*/  FADD R0, R0, -R9 ;  /* 0x8000000900007221 */ /* 0x008fc80000000000 */
[----:B------:R-:W-:-:S04]  /*1250*/  FMUL R0, R0, R5 ;  /* 0x0000000500007220 */ /* 0x000fc80000400000 */
[----:B------:R-:W-:-:S05]  /*1260*/  FFMA R9, R6, R0, R9 ;  /* 0x0000000006097223 */ /* 0x000fca0000000009 */
[----:B------:R0:W-:Y:S04]  /*1270*/  STG.E desc[UR6][R10.64], R9 ;  /* 0x000000090a007986 */ /* 0x0001e8000c101906 */
[----:B------:R-:W2:Y:S04]  /*1280*/  LDG.E R0, desc[UR6][R2.64+0x4] ;  /* 0x0000040602007981 */ /* 0x000ea8000c1e1900 */
[----:B------:R-:W2:Y:S01]  /*1290*/  LDG.E R15, desc[UR6][R12.64] ;  /* 0x000000060c0f7981 */ /* 0x000ea2000c1e1900 */
[----:B------:R-:W-:Y:S01]  /*12a0*/  IADD3 R8, PT, PT, R8, 0x2, RZ ;  /* 0x0000000208087810 */ /* 0x000fe20007ffe0ff */
[----:B--2---:R-:W-:-:S04]  /*12b0*/  FADD R0, R0, -R15 ;  /* 0x8000000f00007221 */ /* 0x004fc80000000000 */
[----:B------:R-:W-:-:S04]  /*12c0*/  FMUL R0, R0, R5 ;  /* 0x0000000500007220 */ /* 0x000fc80000400000 */
[----:B------:R-:W-:-:S05]  /*12d0*/  FFMA R15, R6, R0, R15 ;  /* 0x00000000060f7223 */ /* 0x000fca000000000f */
[----:B------:R0:W-:Y:S02]  /*12e0*/  STG.E desc[UR6][R12.64], R15 ;  /* 0x0000000f0c007986 */ /* 0x0001e4000c101906 */
.L_x_16:
[----:B------:R-:W-:Y:S05]  /*12f0*/  @P1 EXIT ;  /* 0x000000000000194d */ /* 0x000fea0003800000 */
[----:B------:R-:W3:Y:S01]  /*1300*/  LDC.64 R2, c[0x0][0x380] ;  /* 0x0000e000ff027b82 */ /* 0x000ee20000000a00 */
[----:B------:R-:W4:Y:S01]  /*1310*/  LDCU UR4, c[0x0][0x3a4] ;  /* 0x00007480ff0477ac */ /* 0x000f220008000800 */
[----:B------:R-:W-:-:S06]  /*1320*/  IADD3 R7, PT, PT, R7, R8, RZ ;  /* 0x0000000807077210 */ /* 0x000fcc0007ffe0ff */
[----:B012---:R-:W0:Y:S01]  /*1330*/  LDC.64 R10, c[0x0][0x388] ;  /* 0x0000e200ff0a7b82 */ /* 0x007e220000000a00 */
[----:B----4-:R-:W-:Y:S02]  /*1340*/  IMAD R9, R8, UR4, R4 ;  /* 0x0000000408097c24 */ /* 0x010fe4000f8e0204 */
[----:B---3--:R-:W-:-:S06]  /*1350*/  IMAD.WIDE R2, R7, 0x4, R2 ;  /* 0x0000000407027825 */ /* 0x008fcc00078e0202 */
[----:B------:R-:W2:Y:S01]  /*1360*/  LDG.E R2, desc[UR6][R2.64] ;  /* 0x0000000602027981 */ /* 0x000ea2000c1e1900 */
[----:B0-----:R-:W-:-:S05]  /*1370*/  IMAD.WIDE R8, R9, 0x4, R10 ;  /* 0x0000000409087825 */ /* 0x001fca00078e020a */
[----:B------:R-:W2:Y:S02]  /*1380*/  LDG.E R7, desc[UR6][R8.64] ;  /* 0x0000000608077981 */ /* 0x000ea4000c1e1900 */
[----:B--2---:R-:W-:-:S04]  /*1390*/  FADD R0, R2, -R7 ;  /* 0x8000000702007221 */ /* 0x004fc80000000000 */
[----:B------:R-:W-:-:S04]  /*13a0*/  FMUL R0, R0, R5 ;  /* 0x0000000500007220 */ /* 0x000fc80000400000 */
[----:B------:R-:W-:-:S05]  /*13b0*/  FFMA R7, R6, R0, R7 ;  /* 0x0000000006077223 */ /* 0x000fca0000000007 */
[----:B------:R-:W-:Y:S01]  /*13c0*/  STG.E desc[UR6][R8.64], R7 ;  /* 0x0000000708007986 */ /* 0x000fe2000c101906 */
[----:B------:R-:W-:Y:S05]  /*13d0*/  EXIT ;  /* 0x000000000000794d */ /* 0x000fea0003800000 */
        .weak           $__internal_0_$__cuda_sm20_sqrt_rn_f32_slowpath
        .type           $__internal_0_$__cuda_sm20_sqrt_rn_f32_slowpath,@function
        .size           $__internal_0_$__cuda_sm20_sqrt_rn_f32_slowpath,($__internal_1_$__cuda_sm3x_div_rn_noftz_f32_slowpath - $__internal_0_$__cuda_sm20_sqrt_rn_f32_slowpath)
$__internal_0_$__cuda_sm20_sqrt_rn_f32_slowpath:
[----:B------:R-:W-:-:S13]  /*13e0*/  LOP3.LUT P0, RZ, R0, 0x7fffffff, RZ, 0xc0, !PT ;  /* 0x7fffffff00ff7812 */ /* 0x000fda000780c0ff */
[----:B------:R-:W-:Y:S01]  /*13f0*/  @!P0 MOV R2, R0 ;  /* 0x0000000000028202 */ /* 0x000fe20000000f00 */
[----:B------:R-:W-:Y:S06]  /*1400*/  @!P0 BRA `(.L_x_17) ;  /* 0x0000000000448947 */ /* 0x000fec0003800000 */
[----:B------:R-:W-:-:S13]  /*1410*/  FSETP.GEU.FTZ.AND P0, PT, R0, RZ, PT ;  /* 0x000000ff0000720b */ /* 0x000fda0003f1e000 */
[----:B------:R-:W-:Y:S01]  /*1420*/  @!P0 MOV R2, 0x7fffffff ;  /* 0x7fffffff00028802 */ /* 0x000fe20000000f00 */
[----:B------:R-:W-:Y:S06]  /*1430*/  @!P0 BRA `(.L_x_17) ;  /* 0x0000000000388947 */ /* 0x000fec0003800000 */
[----:B------:R-:W-:-:S13]  /*1440*/  FSETP.GTU.FTZ.AND P0, PT, |R0|, +INF , PT ;  /* 0x7f8000000000780b */ /* 0x000fda0003f1c200 */
[----:B------:R-:W-:Y:S01]  /*1450*/  @P0 FADD.FTZ R2, R0, 1 ;  /* 0x3f80000000020421 */ /* 0x000fe20000010000 */
[----:B------:R-:W-:Y:S06]  /*1460*/  @P0 BRA `(.L_x_17) ;  /* 0x00000000002c0947 */ /* 0x000fec0003800000 */
[----:B------:R-:W-:-:S13]  /*1470*/  FSETP.NEU.FTZ.AND P0, PT, |R0|, +INF , PT ;  /* 0x7f8000000000780b */ /* 0x000fda0003f1d200 */
[----:B------:R-:W-:Y:S01]  /*1480*/  @!P0 MOV R2, R0 ;  /* 0x0000000000028202 */ /* 0x000fe20000000f00 */
[----:B------:R-:W-:Y:S06]  /*1490*/  @!P0 BRA `(.L_x_17) ;  /* 0x0000000000208947 */ /* 0x000fec0003800000 */
[----:B------:R-:W-:-:S04]  /*14a0*/  FFMA R0, R0, 1.84467440737095516160e+19, RZ ;  /* 0x5f80000000007823 */ /* 0x000fc800000000ff */
[----:B------:R-:W0:Y:S02]  /*14b0*/  MUFU.RSQ R3, R0 ;  /* 0x0000000000037308 */ /* 0x000e240000001400 */
[----:B0-----:R-:W-:Y:S01]  /*14c0*/  FMUL.FTZ R5, R0, R3 ;  /* 0x0000000300057220 */ /* 0x001fe20000410000 */
[----:B------:R-:W-:-:S03]  /*14d0*/  FMUL.FTZ R3, R3, 0.5 ;  /* 0x3f00000003037820 */ /* 0x000fc60000410000 */
[----:B------:R-:W-:-:S04]  /*14e0*/  FADD.FTZ R2, -R5, -RZ ;  /* 0x800000ff05027221 */ /* 0x000fc80000010100 */
[----:B------:R-:W-:-:S04]  /*14f0*/  FFMA R2, R5, R2, R0 ;  /* 0x0000000205027223 */ /* 0x000fc80000000000 */
[----:B------:R-:W-:-:S04]  /*1500*/  FFMA R2, R2, R3, R5 ;  /* 0x0000000302027223 */ /* 0x000fc80000000005 */
[----:B------:R-:W-:-:S07]  /*1510*/  FMUL.FTZ R2, R2, 2.3283064365386962891e-10 ;  /* 0x2f80000002027820 */ /* 0x000fce0000410000 */
.L_x_17:
[----:B------:R-:W-:Y:S01]  /*1520*/  HFMA2 R3, -RZ, RZ, 0, 0 ;  /* 0x00000000ff037431 */ /* 0x000fe200000001ff */
[----:B------:R-:W-:Y:S02]  /*1530*/  MOV R0, R2 ;  /* 0x0000000200007202 */ /* 0x000fe40000000f00 */
[----:B------:R-:W-:-:S04]  /*1540*/  MOV R2, R6 ;  /* 0x0000000600027202 */ /* 0x000fc80000000f00 */
[----:B------:R-:W-:Y:S05]  /*1550*/  RET.REL.NODEC R2 `(_Z19updateWeightsKernelPfS_Pifiiiifii) ;  /* 0xffffffe802a87950 */ /* 0x000fea0003c3ffff */
        .weak           $__internal_1_$__cuda_sm3x_div_rn_noftz_f32_slowpath
        .type           $__internal_1_$__cuda_sm3x_div_rn_noftz_f32_slowpath,@function
        .size           $__internal_1_$__cuda_sm3x_div_rn_noftz_f32_slowpath,(.L_x_56 - $__internal_1_$__cuda_sm3x_div_rn_noftz_f32_slowpath)
$__internal_1_$__cuda_sm3x_div_rn_noftz_f32_slowpath:
[----:B------:R-:W-:Y:S01]  /*1560*/  SHF.R.U32.HI R8, RZ, 0x17, R3 ;  /* 0x00000017ff087819 */ /* 0x000fe20000011603 */
[----:B------:R-:W-:Y:S01]  /*1570*/  BSSY.RECONVERGENT B2, `(.L_x_18) ;  /* 0x0000062000027945 */ /* 0x000fe20003800200 */
[----:B------:R-:W-:Y:S02]  /*1580*/  SHF.R.U32.HI R7, RZ, 0x17, R2 ;  /* 0x00000017ff077819 */ /* 0x000fe40000011602 */
[----:B------:R-:W-:Y:S02]  /*1590*/  LOP3.LUT R12, R8, 0xff, RZ, 0xc0, !PT ;  /* 0x000000ff080c7812 */ /* 0x000fe400078ec0ff */
[----:B------:R-:W-:Y:S02]  /*15a0*/  LOP3.LUT R10, R7, 0xff, RZ, 0xc0, !PT ;  /* 0x000000ff070a7812 */ /* 0x000fe400078ec0ff */
[----:B------:R-:W-:Y:S02]  /*15b0*/  IADD3 R9, PT, PT, R12, -0x1, RZ ;  /* 0xffffffff0c097810 */ /* 0x000fe40007ffe0ff */
[----:B------:R-:W-:-:S02]  /*15c0*/  IADD3 R8, PT, PT, R10, -0x1, RZ ;  /* 0xffffffff0a087810 */ /* 0x000fc40007ffe0ff */
[----:B------:R-:W-:-:S04]  /*15d0*/  ISETP.GT.U32.AND P0, PT, R9, 0xfd, PT ;  /* 0x000000fd0900780c */ /* 0x000fc80003f04070 */
[----:B------:R-:W-:-:S13]  /*15e0*/  ISETP.GT.U32.OR P0, PT, R8, 0xfd, P0 ;  /* 0x000000fd0800780c */ /* 0x000fda0000704470 */
[----:B------:R-:W-:Y:S01]  /*15f0*/  @!P0 MOV R7, RZ ;  /* 0x000000ff00078202 */ /* 0x000fe20000000f00 */
[----:B------:R-:W-:Y:S06]  /*1600*/  @!P0 BRA `(.L_x_19) ;  /* 0x00000000005c8947 */ /* 0x000fec0003800000 */
[----:B------:R-:W-:Y:S02]  /*1610*/  FSETP.GTU.FTZ.AND P0, PT, |R2|, +INF , PT ;  /* 0x7f8000000200780b */ /* 0x000fe40003f1c200 */
[----:B------:R-:W-:-:S04]  /*1620*/  FSETP.GTU.FTZ.AND P1, PT, |R3|, +INF , PT ;  /* 0x7f8000000300780b */ /* 0x000fc80003f3c200 */
[----:B------:R-:W-:-:S13]  /*1630*/  PLOP3.LUT P0, PT, P0, P1, PT, 0xf8, 0x8f ;  /* 0x00000000008f781c */ /* 0x000fda0000703f70 */
[----:B------:R-:W-:Y:S05]  /*1640*/  @P0 BRA `(.L_x_20) ;  /* 0x00000004004c0947 */ /* 0x000fea0003800000 */
[----:B------:R-:W-:-:S13]  /*1650*/  LOP3.LUT P0, RZ, R3, 0x7fffffff, R2, 0xc8, !PT ;  /* 0x7fffffff03ff7812 */ /* 0x000fda000780c802 */
[----:B------:R-:W-:Y:S05]  /*1660*/  @!P0 BRA `(.L_x_21) ;  /* 0x00000004003c8947 */ /* 0x000fea0003800000 */
[C---:B------:R-:W-:Y:S02]  /*1670*/  FSETP.NEU.FTZ.AND P2, PT, |R2|.reuse, +INF , PT ;  /* 0x7f8000000200780b */ /* 0x040fe40003f5d200 */
[----:B------:R-:W-:Y:S02]  /*1680*/  FSETP.NEU.FTZ.AND P1, PT, |R3|, +INF , PT ;  /* 0x7f8000000300780b */ /* 0x000fe40003f3d200 */
[----:B------:R-:W-:-:S11]  /*1690*/  FSETP.NEU.FTZ.AND P0, PT, |R2|, +INF , PT ;  /* 0x7f8000000200780b */ /* 0x000fd60003f1d200 */
[----:B------:R-:W-:Y:S05]  /*16a0*/  @!P1 BRA !P2, `(.L_x_21) ;  /* 0x00000004002c9947 */ /* 0x000fea0005000000 */
[----:B------:R-:W-:-:S04]  /*16b0*/  LOP3.LUT P2, RZ, R2, 0x7fffffff, RZ, 0xc0, !PT ;  /* 0x7fffffff02ff7812 */ /* 0x000fc8000784c0ff */
[----:B------:R-:W-:-:S13]  /*16c0*/  PLOP3.LUT P1, PT, P1, P2, PT, 0x2f, 0xf2 ;  /* 0x0000000000f2781c */ /* 0x000fda0000f24577 */
[----:B------:R-:W-:Y:S05]  /*16d0*/  @P1 BRA `(.L_x_22) ;  /* 0x0000000400181947 */ /* 0x000fea0003800000 */
[----:B------:R-:W-:-:S04]  /*16e0*/  LOP3.LUT P1, RZ, R3, 0x7fffffff, RZ, 0xc0, !PT ;  /* 0x7fffffff03ff7812 */ /* 0x000fc8000782c0ff */
[----:B------:R-:W-:-:S13]  /*16f0*/  PLOP3.LUT P0, PT, P0, P1, PT, 0x2f, 0xf2 ;  /* 0x0000000000f2781c */ /* 0x000fda0000702577 */
[----:B------:R-:W-:Y:S05]  /*1700*/  @P0 BRA `(.L_x_23) ;  /* 0x0000000400000947 */ /* 0x000fea0003800000 */
[----:B------:R-:W-:Y:S02]  /*1710*/  ISETP.GE.AND P0, PT, R8, RZ, PT ;  /* 0x000000ff0800720c */ /* 0x000fe40003f06270 */
[----:B------:R-:W-:-:S11]  /*1720*/  ISETP.GE.AND P1, PT, R9, RZ, PT ;  /* 0x000000ff0900720c */ /* 0x000fd60003f26270 */
[----:B------:R-:W-:Y:S01]  /*1730*/  @P0 MOV R7, RZ ;  /* 0x000000ff00070202 */ /* 0x000fe20000000f00 */
[----:B------:R-:W-:Y:S01]  /*1740*/  @!P0 FFMA R2, R2, 1.84467440737095516160e+19, RZ ;  /* 0x5f80000002028823 */ /* 0x000fe200000000ff */
[----:B------:R-:W-:Y:S01]  /*1750*/  @!P0 MOV R7, 0xffffffc0 ;  /* 0xffffffc000078802 */ /* 0x000fe20000000f00 */
[----:B------:R-:W-:-:S03]  /*1760*/  @!P1 FFMA R3, R3, 1.84467440737095516160e+19, RZ ;  /* 0x5f80000003039823 */ /* 0x000fc600000000ff */
[----:B------:R-:W-:-:S07]  /*1770*/  @!P1 IADD3 R7, PT, PT, R7, 0x40, RZ ;  /* 0x0000004007079810 */ /* 0x000fce0007ffe0ff */
.L_x_19:
[----:B------:R-:W-:Y:S01]  /*1780*/  LEA R8, R12, 0xc0800000, 0x17 ;  /* 0xc08000000c087811 */ /* 0x000fe200078eb8ff */
[----:B------:R-:W-:Y:S03]  /*1790*/  BSSY.RECONVERGENT B3, `(.L_x_24) ;  /* 0x0000036000037945 */ /* 0x000fe60003800200 */
[----:B------:R-:W-:Y:S02]  /*17a0*/  IADD3 R8, PT, PT, -R8, R3, RZ ;  /* 0x0000000308087210 */ /* 0x000fe40007ffe1ff */
[----:B------:R-:W-:Y:S02]  /*17b0*/  IADD3 R3, PT, PT, R10, -0x7f, RZ ;  /* 0xffffff810a037810 */ /* 0x000fe40007ffe0ff */
[----:B------:R0:W1:Y:S01]  /*17c0*/  MUFU.RCP R9, R8 ;  /* 0x0000000800097308 */ /* 0x0000620000001000 */
[----:B------:R-:W-:Y:S02]  /*17d0*/  FADD.FTZ R11, -R8, -RZ ;  /* 0x800000ff080b7221 */ /* 0x000fe40000010100 */
[C---:B------:R-:W-:Y:S01]  /*17e0*/  IMAD R2, R3.reuse, -0x800000, R2 ;  /* 0xff80000003027824 */ /* 0x040fe200078e0202 */
[----:B0-----:R-:W-:-:S04]  /*17f0*/  IADD3 R8, PT, PT, R3, 0x7f, -R12 ;  /* 0x0000007f03087810 */ /* 0x001fc80007ffe80c */
[----:B------:R-:W-:Y:S01]  /*1800*/  IADD3 R8, PT, PT, R8, R7, RZ ;  /* 0x0000000708087210 */ /* 0x000fe20007ffe0ff */
[----:B-1----:R-:W-:-:S04]  /*1810*/  FFMA R10, R9, R11, 1 ;  /* 0x3f800000090a7423 */ /* 0x002fc8000000000b */
[----:B------:R-:W-:-:S04]  /*1820*/  FFMA R14, R9, R10, R9 ;  /* 0x0000000a090e7223 */ /* 0x000fc80000000009 */
[----:B------:R-:W-:-:S04]  /*1830*/  FFMA R9, R2, R14, RZ ;  /* 0x0000000e02097223 */ /* 0x000fc800000000ff */
[----:B------:R-:W-:-:S04]  /*1840*/  FFMA R10, R11, R9, R2 ;  /* 0x000000090b0a7223 */ /* 0x000fc80000000002 */
[----:B------:R-:W-:-:S04]  /*1850*/  FFMA R9, R14, R10, R9 ;  /* 0x0000000a0e097223 */ /* 0x000fc80000000009 */
[----:B------:R-:W-:-:S04]  /*1860*/  FFMA R10, R11, R9, R2 ;  /* 0x000000090b0a7223 */ /* 0x000fc80000000002 */
[----:B------:R-:W-:-:S05]  /*1870*/  FFMA R2, R14, R10, R9 ;  /* 0x0000000a0e027223 */ /* 0x000fca0000000009 */
[----:B------:R-:W-:-:S04]  /*1880*/  SHF.R.U32.HI R3, RZ, 0x17, R2 ;  /* 0x00000017ff037819 */ /* 0x000fc80000011602 */
[----:B------:R-:W-:-:S04]  /*1890*/  LOP3.LUT R3, R3, 0xff, RZ, 0xc0, !PT ;  /* 0x000000ff03037812 */ /* 0x000fc800078ec0ff */
[----:B------:R-:W-:-:S04]  /*18a0*/  IADD3 R11, PT, PT, R3, R8, RZ ;  /* 0x00000008030b7210 */ /* 0x000fc80007ffe0ff */
[----:B------:R-:W-:-:S04]  /*18b0*/  IADD3 R3, PT, PT, R11, -0x1, RZ ;  /* 0xffffffff0b037810 */ /* 0x000fc80007ffe0ff */
[----:B------:R-:W-:-:S13]  /*18c0*/  ISETP.GE.U32.AND P0, PT, R3, 0xfe, PT ;  /* 0x000000fe0300780c */ /* 0x000fda0003f06070 */
[----:B------:R-:W-:Y:S05]  /*18d0*/  @!P0 BRA `(.L_x_25) ;  /* 0x0000000000808947 */ /* 0x000fea0003800000 */
[----:B------:R-:W-:-:S13]  /*18e0*/  ISETP.GT.AND P0, PT, R11, 0xfe, PT ;  /* 0x000000fe0b00780c */ /* 0x000fda0003f04270 */
[----:B------:R-:W-:Y:S05]  /*18f0*/  @P0 BRA `(.L_x_26) ;  /* 0x00000000006c0947 */ /* 0x000fea0003800000 */
[----:B------:R-:W-:-:S13]  /*1900*/  ISETP.GE.AND P0, PT, R11, 0x1, PT ;  /* 0x000000010b00780c */ /* 0x000fda0003f06270 */
[----:B------:R-:W-:Y:S05]  /*1910*/  @P0 BRA `(.L_x_27) ;  /* 0x0000000000740947 */ /* 0x000fea0003800000 */
[----:B------:R-:W-:Y:S02]  /*1920*/  ISETP.GE.AND P0, PT, R11, -0x18, PT ;  /* 0xffffffe80b00780c */ /* 0x000fe40003f06270 */
[----:B------:R-:W-:-:S11]  /*1930*/  LOP3.LUT R2, R2, 0x80000000, RZ, 0xc0, !PT ;  /* 0x8000000002027812 */ /* 0x000fd600078ec0ff */
[----:B------:R-:W-:Y:S05]  /*1940*/  @!P0 BRA `(.L_x_27) ;  /* 0x0000000000688947 */ /* 0x000fea0003800000 */
[CCC-:B------:R-:W-:Y:S01]  /*1950*/  FFMA.RZ R3, R14.reuse, R10.reuse, R9.reuse ;  /* 0x0000000a0e037223 */ /* 0x1c0fe2000000c009 */
[CCC-:B------:R-:W-:Y:S01]  /*1960*/  FFMA.RM R8, R14.reuse, R10.reuse, R9.reuse ;  /* 0x0000000a0e087223 */ /* 0x1c0fe20000004009 */
[C---:B------:R-:W-:Y:S02]  /*1970*/  ISETP.NE.AND P2, PT, R11.reuse, RZ, PT ;  /* 0x000000ff0b00720c */ /* 0x040fe40003f45270 */
[----:B------:R-:W-:Y:S02]  /*1980*/  ISETP.NE.AND P1, PT, R11, RZ, PT ;  /* 0x000000ff0b00720c */ /* 0x000fe40003f25270 */
[----:B------:R-:W-:Y:S01]  /*1990*/  LOP3.LUT R7, R3, 0x7fffff, RZ, 0xc0, !PT ;  /* 0x007fffff03077812 */ /* 0x000fe200078ec0ff */
[----:B------:R-:W-:Y:S01]  /*19a0*/  FFMA.RP R3, R14, R10, R9 ;  /* 0x0000000a0e037223 */ /* 0x000fe20000008009 */
[----:B------:R-:W-:Y:S02]  /*19b0*/  IADD3 R10, PT, PT, R11, 0x20, RZ ;  /* 0x000000200b0a7810 */ /* 0x000fe40007ffe0ff */
[----:B------:R-:W-:-:S02]  /*19c0*/  LOP3.LUT R7, R7, 0x800000, RZ, 0xfc, !PT ;  /* 0x0080000007077812 */ /* 0x000fc400078efcff */
[----:B------:R-:W-:Y:S02]  /*19d0*/  IADD3 R9, PT, PT, -R11, RZ, RZ ;  /* 0x000000ff0b097210 */ /* 0x000fe40007ffe1ff */
[----:B------:R-:W-:Y:S02]  /*19e0*/  SHF.L.U32 R10, R7, R10, RZ ;  /* 0x0000000a070a7219 */ /* 0x000fe400000006ff */
[----:B------:R-:W-:Y:S02]  /*19f0*/  FSETP.NEU.FTZ.AND P0, PT, R3, R8, PT ;  /* 0x000000080300720b */ /* 0x000fe40003f1d000 */
[----:B------:R-:W-:Y:S02]  /*1a00*/  SEL R8, R9, RZ, P2 ;  /* 0x000000ff09087207 */ /* 0x000fe40001000000 */
[----:B------:R-:W-:Y:S02]  /*1a10*/  ISETP.NE.AND P1, PT, R10, RZ, P1 ;  /* 0x000000ff0a00720c */ /* 0x000fe40000f25270 */
[----:B------:R-:W-:-:S02]  /*1a20*/  SHF.R.U32.HI R8, RZ, R8, R7 ;  /* 0x00000008ff087219 */ /* 0x000fc40000011607 */
[----:B------:R-:W-:Y:S02]  /*1a30*/  PLOP3.LUT P0, PT, P0, P1, PT, 0xf8, 0x8f ;  /* 0x00000000008f781c */ /* 0x000fe40000703f70 */
[----:B------:R-:W-:Y:S02]  /*1a40*/  SHF.R.U32.HI R10, RZ, 0x1, R8 ;  /* 0x00000001ff0a7819 */ /* 0x000fe40000011608 */
[----:B------:R-:W-:-:S04]  /*1a50*/  SEL R3, RZ, 0x1, !P0 ;  /* 0x00000001ff037807 */ /* 0x000fc80004000000 */
[----:B------:R-:W-:-:S04]  /*1a60*/  LOP3.LUT R3, R3, 0x1, R10, 0xf8, !PT ;  /* 0x0000000103037812 */ /* 0x000fc800078ef80a */
[----:B------:R-:W-:-:S04]  /*1a70*/  LOP3.LUT R3, R3, R8, RZ, 0xc0, !PT ;  /* 0x0000000803037212 */ /* 0x000fc800078ec0ff */
[----:B------:R-:W-:-:S04]  /*1a80*/  IADD3 R3, PT, PT, R10, R3, RZ ;  /* 0x000000030a037210 */ /* 0x000fc80007ffe0ff */
[----:B------:R-:W-:Y:S01]  /*1a90*/  LOP3.LUT R2, R3, R2, RZ, 0xfc, !PT ;  /* 0x0000000203027212 */ /* 0x000fe200078efcff */
[----:B------:R-:W-:Y:S06]  /*1aa0*/  BRA `(.L_x_27) ;  /* 0x0000000000107947 */ /* 0x000fec0003800000 */
.L_x_26:
[----:B------:R-:W-:-:S04]  /*1ab0*/  LOP3.LUT R2, R2, 0x80000000, RZ, 0xc0, !PT ;  /* 0x8000000002027812 */ /* 0x000fc800078ec0ff */
[----:B------:R-:W-:Y:S01]  /*1ac0*/  LOP3.LUT R2, R2, 0x7f800000, RZ, 0xfc, !PT ;  /* 0x7f80000002027812 */ /* 0x000fe200078efcff */
[----:B------:R-:W-:Y:S06]  /*1ad0*/  BRA `(.L_x_27) ;  /* 0x0000000000047947 */ /* 0x000fec0003800000 */
.L_x_25:
[----:B------:R-:W-:-:S07]  /*1ae0*/  LEA R2, R8, R2, 0x17 ;  /* 0x0000000208027211 */ /* 0x000fce00078eb8ff */
.L_x_27:
[----:B------:R-:W-:Y:S05]  /*1af0*/  BSYNC.RECONVERGENT B3 ;  /* 0x0000000000037941 */ /* 0x000fea0003800200 */
.L_x_24:
[----:B------:R-:W-:Y:S05]  /*1b00*/  BRA `(.L_x_28) ;  /* 0x0000000000207947 */ /* 0x000fea0003800000 */
.L_x_23:
[----:B------:R-:W-:-:S04]  /*1b10*/  LOP3.LUT R2, R3, 0x80000000, R2, 0x48, !PT ;  /* 0x8000000003027812 */ /* 0x000fc800078e4802 */
[----:B------:R-:W-:Y:S01]  /*1b20*/  LOP3.LUT R2, R2, 0x7f800000, RZ, 0xfc, !PT ;  /* 0x7f80000002027812 */ /* 0x000fe200078efcff */
[----:B------:R-:W-:Y:S06]  /*1b30*/  BRA `(.L_x_28) ;  /* 0x0000000000147947 */ /* 0x000fec0003800000 */
.L_x_22:
[----:B------:R-:W-:Y:S01]  /*1b40*/  LOP3.LUT R2, R3, 0x80000000, R2, 0x48, !PT ;  /* 0x8000000003027812 */ /* 0x000fe200078e4802 */
[----:B------:R-:W-:Y:S06]  /*1b50*/  BRA `(.L_x_28) ;  /* 0x00000000000c7947 */ /* 0x000fec0003800000 */
.L_x_21:
[----:B------:R-:W0:Y:S01]  /*1b60*/  MUFU.RSQ R2, -QNAN ;  /* 0xffc0000000027908 */ /* 0x000e220000001400 */
[----:B------:R-:W-:Y:S05]  /*1b70*/  BRA `(.L_x_28) ;  /* 0x0000000000047947 */ /* 0x000fea0003800000 */
.L_x_20:
[----:B------:R-:W-:-:S07]  /*1b80*/  FADD.FTZ R2, R2, R3 ;  /* 0x0000000302027221 */ /* 0x000fce0000010000 */
.L_x_28:
[----:B------:R-:W-:Y:S05]  /*1b90*/  BSYNC.RECONVERGENT B2 ;  /* 0x0000000000027941 */ /* 0x000fea0003800200 */
.L_x_18:
[----:B------:R-:W-:-:S04]  /*1ba0*/  HFMA2 R7, -RZ, RZ, 0, 0 ;  /* 0x00000000ff077431 */ /* 0x000fc800000001ff */
[----:B0-----:R-:W-:Y:S05]  /*1bb0*/  RET.REL.NODEC R6 `(_Z19updateWeightsKernelPfS_Pifiiiifii) ;  /* 0xffffffe406107950 */ /* 0x001fea0003c3ffff */
.L_x_29:
[----:B------:R-:W-:-:S00]  /*1bc0*/  BRA `(.L_x_29) ;  /* 0xfffffffc00fc7947 */ /* 0x000fc0000383ffff */
[----:B------:R-:W-:-:S00]  /*1bd0*/  NOP ;  /* 0x0000000000007918 */ /* 0x000fc00000000000 */
        /* <DEDUP_REMOVED lines=10> */
.L_x_56:


//--------------------- .text._Z24findBestMatchPass2KernelPfPii --------------------------
	.section	.text._Z24findBestMatchPass2KernelPfPii,"ax",@progbits
	.align	128
        .global         _Z24findBestMatchPass2KernelPfPii
        .type           _Z24findBestMatchPass2KernelPfPii,@function
        .size           _Z24findBestMatchPass2KernelPfPii,(.L_x_57 - _Z24findBestMatchPass2KernelPfPii)
        .other          _Z24findBestMatchPass2KernelPfPii,@"STO_CUDA_ENTRY STV_DEFAULT"
_Z24findBestMatchPass2KernelPfPii:
.text._Z24findBestMatchPass2KernelPfPii:
[----:B------:R-:W-:Y:S01]  /*0000*/  LDC R1, c[0x0][0x37c] ;  /* 0x0000df00ff017b82 */ /* 0x000fe20000000800 */
[----:B------:R-:W0:Y:S01]  /*0010*/  LDCU UR5, c[0x0][0x360] ;  /* 0x00006c00ff0577ac */ /* 0x000e220008000800 */
[----:B------:R-:W1:Y:S01]  /*0020*/  LDCU.64 UR6, c[0x0][0x358] ;  /* 0x00006b00ff0677ac */ /* 0x000e620008000a00 */
[----:B0-----:R-:W-:-:S09]  /*0030*/  UISETP.GE.U32.AND UP0, UPT, UR5, 0x2, UPT ;  /* 0x000000020500788c */ /* 0x001fd2000bf06070 */
[----:B-1----:R-:W-:Y:S05]  /*0040*/  BRA.U !UP0, `(.L_x_30) ;  /* 0x00000001087c7547 */ /* 0x002fea000b800000 */
[----:B------:R-:W0:Y:S01]  /*0050*/  S2R R14, SR_TID.X ;  /* 0x00000000000e7919 */ /* 0x000e220000002100 */
[----:B------:R-:W1:Y:S01]  /*0060*/  LDC.64 R4, c[0x0][0x380] ;  /* 0x0000e000ff047b82 */ /* 0x000e620000000a00 */
[----:B------:R-:W2:Y:S01]  /*0070*/  LDCU UR8, c[0x0][0x390] ;  /* 0x00007200ff0877ac */ /* 0x000ea20008000800 */
[----:B------:R-:W-:-:S06]  /*0080*/  UMOV UR4, 0x1 ;  /* 0x0000000100047882 */ /* 0x000fcc0000000000 */
[----:B------:R-:W3:Y:S01]  /*0090*/  LDC.64 R2, c[0x0][0x388] ;  /* 0x0000e200ff027b82 */ /* 0x000ee20000000a00 */
[----:B0-----:R-:W-:-:S05]  /*00a0*/  IMAD R0, R14, UR5, RZ ;  /* 0x000000050e007c24 */ /* 0x001fca000f8e02ff */
[----:B--2---:R-:W-:-:S07]  /*00b0*/  SHF.L.U32 R0, R0, 0x1, RZ ;  /* 0x0000000100007819 */ /* 0x004fce00000006ff */
.L_x_33:
[----:B0-----:R-:W-:Y:S01]  /*00c0*/  MOV R9, UR4 ;  /* 0x0000000400097c02 */ /* 0x001fe20008000f00 */
[----:B------:R-:W-:Y:S01]  /*00d0*/  USHF.L.U32 UR4, UR4, 0x1, URZ ;  /* 0x0000000104047899 */ /* 0x000fe200080006ff */
[----:B------:R-:W-:Y:S05]  /*00e0*/  BSSY.RECONVERGENT B0, `(.L_x_31) ;  /* 0x0000012000007945 */ /* 0x000fea0003800200 */
[----:B------:R-:W-:-:S05]  /*00f0*/  IMAD R6, R14, UR4, RZ ;  /* 0x000000040e067c24 */ /* 0x000fca000f8e02ff */
[----:B------:R-:W-:-:S13]  /*0100*/  ISETP.GE.U32.AND P0, PT, R6, UR5, PT ;  /* 0x0000000506007c0c */ /* 0x000fda000bf06070 */
[----:B------:R-:W-:Y:S05]  /*0110*/  @P0 BRA `(.L_x_32) ;  /* 0x0000000000380947 */ /* 0x000fea0003800000 */
[----:B------:R-:W-:-:S04]  /*0120*/  IMAD R13, R0, R9, RZ ;  /* 0x00000009000d7224 */ /* 0x000fc800078e02ff */
[----:B------:R-:W-:-:S05]  /*0130*/  IMAD R9, R9, UR5, R13 ;  /* 0x0000000509097c24 */ /* 0x000fca000f8e020d */
[----:B------:R-:W-:-:S13]  /*0140*/  ISETP.GE.U32.AND P0, PT, R9, UR8, PT ;  /* 0x0000000809007c0c */ /* 0x000fda000bf06070 */
[----:B------:R-:W-:Y:S05]  /*0150*/  @P0 BRA `(.L_x_32) ;  /* 0x0000000000280947 */ /* 0x000fea0003800000 */
[----:B---3--:R-:W-:-:S04]  /*0160*/  IMAD.WIDE.U32 R8, R9, 0x4, R2 ;  /* 0x0000000409087825 */ /* 0x008fc800078e0002 */
[----:B------:R-:W-:Y:S02]  /*0170*/  IMAD.WIDE.U32 R12, R13, 0x4, R2 ;  /* 0x000000040d0c7825 */ /* 0x000fe400078e0002 */
[----:B------:R-:W1:Y:S04]  /*0180*/  LDG.E R9, desc[UR6][R8.64] ;  /* 0x0000000608097981 */ /* 0x000e68000c1e1900 */
[----:B------:R-:W2:Y:S01]  /*0190*/  LDG.E R7, desc[UR6][R12.64] ;  /* 0x000000060c077981 */ /* 0x000ea2000c1e1900 */
[----:B-1----:R-:W-:-:S04]  /*01a0*/  IMAD.WIDE R10, R9, 0x4, R4 ;  /* 0x00000004090a7825 */ /* 0x002fc800078e0204 */
[----:B--2---:R-:W-:Y:S02]  /*01b0*/  IMAD.WIDE R6, R7, 0x4, R4 ;  /* 0x0000000407067825 */ /* 0x004fe400078e0204 */
[----:B------:R-:W2:Y:S04]  /*01c0*/  LDG.E R11, desc[UR6][R10.64] ;  /* 0x000000060a0b7981 */ /* 0x000ea8000c1e1900 */
[----:B------:R-:W2:Y:S02]  /*01d0*/  LDG.E R6, desc[UR6][R6.64] ;  /* 0x0000000606067981 */ /* 0x000ea4000c1e1900 */
[----:B--2---:R-:W-:-:S13]  /*01e0*/  FSETP.GT.AND P0, PT, R6, R11, PT ;  /* 0x0000000b0600720b */ /* 0x004fda0003f04000 */
[----:B------:R0:W-:Y:S02]  /*01f0*/  @P0 STG.E desc[UR6][R12.64], R9 ;  /* 0x000000090c000986 */ /* 0x0001e4000c101906 */
.L_x_32:
[----:B------:R-:W-:Y:S05]  /*0200*/  BSYNC.RECONVERGENT B0 ;  /* 0x0000000000007941 */ /* 0x000fea0003800200 */
.L_x_31:
[----:B------:R-:W-:Y:S01]  /*0210*/  BAR.SYNC.DEFER_BLOCKING 0x0 ;  /* 0x0000000000007b1d */ /* 0x000fe20000010000 */
[----:B------:R-:W-:-:S09]  /*0220*/  UISETP.GE.U32.AND UP0, UPT, UR4, UR5, UPT ;  /* 0x000000050400728c */ /* 0x000fd2000bf06070 */
[----:B------:R-:W-:Y:S05]  /*0230*/  BRA.U !UP0, `(.L_x_33) ;  /* 0xfffffffd08a07547 */ /* 0x000fea000b83ffff */
.L_x_30:
[----:B------:R-:W2:Y:S01]  /*0240*/  S2R R0, SR_TID.X ;  /* 0x0000000000007919 */ /* 0x000ea20000002100 */
[----:B------:R-:W-:Y:S01]  /*0250*/  BSSY.RECONVERGENT B0, `(.L_x_34) ;  /* 0x0000021000007945 */ /* 0x000fe20003800200 */
[----:B--2---:R-:W-:-:S13]  /*0260*/  ISETP.NE.AND P0, PT, R0, RZ, PT ;  /* 0x000000ff0000720c */ /* 0x004fda0003f05270 */
[----:B------:R-:W-:Y:S05]  /*0270*/  @P0 BRA `(.L_x_35) ;  /* 0x0000000000780947 */ /* 0x000fea0003800000 */
[----:B---3--:R-:W1:Y:S01]  /*0280*/  LDC.64 R2, c[0x0][0x388] ;  /* 0x0000e200ff027b82 */ /* 0x008e620000000a00 */
[----:B------:R-:W2:Y:S01]  /*0290*/  LDCU UR4, c[0x0][0x390] ;  /* 0x00007200ff0477ac */ /* 0x000ea20008000800 */
[----:B-1----:R1:W5:Y:S01]  /*02a0*/  LDG.E R4, desc[UR6][R2.64] ;  /* 0x0000000602047981 */ /* 0x002362000c1e1900 */
[----:B--2---:R-:W-:-:S04]  /*02b0*/  I2FP.F32.S32 R0, UR4 ;  /* 0x0000000400007c45 */ /* 0x004fc80008201400 */
[----:B------:R-:W-:Y:S01]  /*02c0*/  IADD3 R6, PT, PT, R0, -0xd000000, RZ ;  /* 0xf300000000067810 */ /* 0x000fe20007ffe0ff */
[----:B------:R1:W2:Y:S03]  /*02d0*/  MUFU.RSQ R5, R0 ;  /* 0x0000000000057308 */ /* 0x0002a60000001400 */
[----:B------:R-:W-:-:S13]  /*02e0*/  ISETP.GT.U32.AND P0, PT, R6, 0x727fffff, PT ;  /* 0x727fffff0600780c */ /* 0x000fda0003f04070 */
[----:B-1----:R-:W-:Y:S05]  /*02f0*/  @!P0 BRA `(.L_x_36) ;  /* 0x00000000000c8947 */ /* 0x002fea0003800000 */
[----:B------:R-:W-:-:S07]  /*0300*/  MOV R6, 0x320 ;  /* 0x0000032000067802 */ /* 0x000fce0000000f00 */
[----:B0-2--5:R-:W-:Y:S05]  /*0310*/  CALL.REL.NOINC `($__internal_2_$__cuda_sm20_sqrt_rn_f32_slowpath) ;  /* 0x00000000005c7944 */ /* 0x025fea0003c00000 */
[----:B------:R-:W-:Y:S05]  /*0320*/  BRA `(.L_x_37) ;  /* 0x0000000000107947 */ /* 0x000fea0003800000 */
.L_x_36:
[----:B--2---:R-:W-:Y:S01]  /*0330*/  FMUL.FTZ R3, R0, R5 ;  /* 0x0000000500037220 */ /* 0x004fe20000410000 */
[----:B------:R-:W-:-:S03]  /*0340*/  FMUL.FTZ R5, R5, 0.5 ;  /* 0x3f00000005057820 */ /* 0x000fc60000410000 */
[----:B------:R-:W-:-:S04]  /*0350*/  FFMA R0, -R3, R3, R0 ;  /* 0x0000000303007223 */ /* 0x000fc80000000100 */
[----:B------:R-:W-:-:S07]  /*0360*/  FFMA R0, R0, R5, R3 ;  /* 0x0000000500007223 */ /* 0x000fce0000000003 */
.L_x_37:
[----:B------:R-:W1:Y:S01]  /*0370*/  LDC.64 R2, c[0x0][0x388] ;  /* 0x0000e200ff027b82 */ /* 0x000e620000000a00 */
[----:B-----5:R-:W-:Y:S01]  /*0380*/  ISETP.GE.AND P0, PT, R4, RZ, PT ;  /* 0x000000ff0400720c */ /* 0x020fe20003f06270 */
[----:B------:R2:W3:Y:S01]  /*0390*/  F2I.TRUNC.NTZ R7, R0 ;  /* 0x0000000000077305 */ /* 0x0004e2000020f100 */
[----:B------:R-:W-:-:S11]  /*03a0*/  IMAD.MOV.U32 R5, RZ, RZ, -0x1 ;  /* 0xffffffffff057424 */ /* 0x000fd600078e00ff */
[----:B--2---:R-:W-:Y:S05]  /*03b0*/  @!P0 BRA `(.L_x_38) ;  /* 0x00000000001c8947 */ /* 0x004fea0003800000 */
[----:B------:R-:W-:Y:S01]  /*03c0*/  BSSY.RECONVERGENT B1, `(.L_x_38) ;  /* 0x0000006000017945 */ /* 0x000fe20003800200 */
[----:B------:R-:W-:-:S07]  /*03d0*/  MOV R5, 0xffffffff ;  /* 0xffffffff00057802 */ /* 0x000fce0000000f00 */
.L_x_39:
[----:B---3--:R-:W-:Y:S01]  /*03e0*/  IADD3 R4, PT, PT, -R7, R4, RZ ;  /* 0x0000000407047210 */ /* 0x008fe20007ffe1ff */
[----:B------:R-:W-:-:S03]  /*03f0*/  VIADD R5, R5, 0x1 ;  /* 0x0000000105057836 */ /* 0x000fc60000000000 */
[----:B------:R-:W-:-:S13]  /*0400*/  ISETP.GT.AND P0, PT, R4, -0x1, PT ;  /* 0xffffffff0400780c */ /* 0x000fda0003f04270 */
[----:B------:R-:W-:Y:S05]  /*0410*/  @P0 BRA `(.L_x_39) ;  /* 0xfffffffc00f00947 */ /* 0x000fea000383ffff */
[----:B------:R-:W-:Y:S05]  /*0420*/  BSYNC.RECONVERGENT B1 ;  /* 0x0000000000017941 */ /* 0x000fea0003800200 */
.L_x_38:
[----:B---3--:R-:W-:Y:S01]  /*0430*/  IADD3 R7, PT, PT, R7, R4, RZ ;  /* 0x0000000407077210 */ /* 0x008fe20007ffe0ff */
[----:B-1----:R2:W-:Y:S04]  /*0440*/  STG.E desc[UR6][R2.64+0x8], R5 ;  /* 0x0000080502007986 */ /* 0x0025e8000c101906 */
[----:B------:R2:W-:Y:S02]  /*0450*/  STG.E desc[UR6][R2.64+0x4], R7 ;  /* 0x0000040702007986 */ /* 0x0005e4000c101906 */
.L_x_35:
[----:B------:R-:W-:Y:S05]  /*0460*/  BSYNC.RECONVERGENT B0 ;  /* 0x0000000000007941 */ /* 0x000fea0003800200 */
.L_x_34:
[----:B------:R-:W-:Y:S06]  /*0470*/  BAR.SYNC.DEFER_BLOCKING 0x0 ;  /* 0x0000000000007b1d */ /* 0x000fec0000010000 */
[----:B------:R-:W-:Y:S05]  /*0480*/  EXIT ;  /* 0x000000000000794d */ /* 0x000fea0003800000 */
        .weak           $__internal_2_$__cuda_sm20_sqrt_rn_f32_slowpath
        .type           $__internal_2_$__cuda_sm20_sqrt_rn_f32_slowpath,@function
        .size           $__internal_2_$__cuda_sm20_sqrt_rn_f32_slowpath,(.L_x_57 - $__internal_2_$__cuda_sm20_sqrt_rn_f32_slowpath)
$__internal_2_$__cuda_sm20_sqrt_rn_f32_slowpath:
        /* <DEDUP_REMOVED lines=10> */
[----:B------:R-:W-:Y:S01]  /*0530*/  @!P0 IMAD.MOV.U32 R2, RZ, RZ, R0 ;  /* 0x000000ffff028224 */ /* 0x000fe200078e0000 */
        /* <DEDUP_REMOVED lines=9> */
.L_x_40:
[----:B------:R-:W-:Y:S01]  /*05d0*/  HFMA2 R3, -RZ, RZ, 0, 0 ;  /* 0x00000000ff037431 */ /* 0x000fe200000001ff */
[----:B------:R-:W-:Y:S02]  /*05e0*/  MOV R0, R2 ;  /* 0x0000000200007202 */ /* 0x000fe40000000f00 */
[----:B------:R-:W-:-:S04]  /*05f0*/  MOV R2, R6 ;  /* 0x0000000600027202 */ /* 0x000fc80000000f00 */
[----:B------:R-:W-:Y:S05]  /*0600*/  RET.REL.NODEC R2 `(_Z24findBestMatchPass2KernelPfPii) ;  /* 0xfffffff8027c7950 */ /* 0x000fea0003c3ffff */
.L_x_41:
        /* <DEDUP_REMOVED lines=15> */
.L_x_57:


//--------------------- .text._Z24findBestMatchPass1KernelPfPii --------------------------
	.section	.text._Z24findBestMatchPass1KernelPfPii,"ax",@progbits
	.align	128
        .global         _Z24findBestMatchPass1KernelPfPii
        .type           _Z24findBestMatchPass1KernelPfPii,@function
        .size           _Z24findBestMatchPass1KernelPfPii,(.L_x_61 - _Z24findBestMatchPass1KernelPfPii)
        .other          _Z24findBestMatchPass1KernelPfPii,@"STO_CUDA_ENTRY STV_DEFAULT"
_Z24findBestMatchPass1KernelPfPii:
.text._Z24findBestMatchPass1KernelPfPii:
[----:B------:R-:W-:Y:S01]  /*0000*/  LDC R1, c[0x0][0x37c] ;  /* 0x0000df00ff017b82 */ /* 0x000fe20000000800 */
[----:B------:R-:W0:Y:S07]  /*0010*/  S2R R15, SR_TID.X ;  /* 0x00000000000f7919 */ /* 0x000e2e0000002100 */
[----:B------:R-:W1:Y:S01]  /*0020*/  S2UR UR4, SR_CTAID.X ;  /* 0x00000000000479c3 */ /* 0x000e620000002500 */
[----:B------:R-:W2:Y:S07]  /*0030*/  LDCU UR5, c[0x0][0x390] ;  /* 0x00007200ff0577ac */ /* 0x000eae0008000800 */
[----:B------:R-:W1:Y:S02]  /*0040*/  LDC R14, c[0x0][0x360] ;  /* 0x0000d800ff0e7b82 */ /* 0x000e640000000800 */
[----:B-1----:R-:W-:-:S05]  /*0050*/  IMAD R0, R14, UR4, RZ ;  /* 0x000000040e007c24 */ /* 0x002fca000f8e02ff */
[----:B0-----:R-:W-:-:S04]  /*0060*/  IADD3 R5, PT, PT, R0, R15, RZ ;  /* 0x0000000f00057210 */ /* 0x001fc80007ffe0ff */
[----:B--2---:R-:W-:-:S13]  /*0070*/  ISETP.GE.AND P0, PT, R5, UR5, PT ;  /* 0x0000000505007c0c */ /* 0x004fda000bf06270 */
[----:B------:R-:W-:Y:S05]  /*0080*/  @P0 EXIT ;  /* 0x000000000000094d */ /* 0x000fea0003800000 */
[----:B------:R-:W0:Y:S01]  /*0090*/  LDC.64 R2, c[0x0][0x388] ;  /* 0x0000e200ff027b82 */ /* 0x000e220000000a00 */
[----:B------:R-:W1:Y:S01]  /*00a0*/  LDCU.64 UR6, c[0x0][0x358] ;  /* 0x00006b00ff0677ac */ /* 0x000e620008000a00 */
[----:B------:R-:W-:Y:S01]  /*00b0*/  ISETP.GE.U32.AND P0, PT, R14, 0x2, PT ;  /* 0x000000020e00780c */ /* 0x000fe20003f06070 */
[----:B0-----:R-:W-:-:S05]  /*00c0*/  IMAD.WIDE R2, R5, 0x4, R2 ;  /* 0x0000000405027825 */ /* 0x001fca00078e0202 */
[----:B-1----:R0:W-:Y:S01]  /*00d0*/  STG.E desc[UR6][R2.64], R5 ;  /* 0x0000000502007986 */ /* 0x0021e2000c101906 */
[----:B------:R-:W-:Y:S06]  /*00e0*/  BAR.SYNC.DEFER_BLOCKING 0x0 ;  /* 0x0000000000007b1d */ /* 0x000fec0000010000 */
[----:B------:R-:W-:Y:S05]  /*00f0*/  @!P0 EXIT ;  /* 0x000000000000894d */ /* 0x000fea0003800000 */
[----:B0-----:R-:W0:Y:S01]  /*0100*/  LDC.64 R4, c[0x0][0x380] ;  /* 0x0000e000ff047b82 */ /* 0x001e220000000a00 */
[----:B------:R-:W1:Y:S01]  /*0110*/  LDCU UR8, c[0x0][0x390] ;  /* 0x00007200ff0877ac */ /* 0x000e620008000800 */
[----:B------:R-:W-:-:S06]  /*0120*/  UMOV UR4, 0x1 ;  /* 0x0000000100047882 */ /* 0x000fcc0000000000 */
[----:B------:R-:W2:Y:S02]  /*0130*/  LDC.64 R2, c[0x0][0x388] ;  /* 0x0000e200ff027b82 */ /* 0x000ea40000000a00 */
.L_x_44:
[----:B------:R-:W-:Y:S01]  /*0140*/  UMOV UR5, UR4 ;  /* 0x0000000400057c82 */ /* 0x000fe20008000000 */
[----:B------:R-:W-:Y:S01]  /*0150*/  USHF.L.U32 UR4, UR4, 0x1, URZ ;  /* 0x0000000104047899 */ /* 0x000fe200080006ff */
[----:B------:R-:W-:Y:S05]  /*0160*/  BSSY.RECONVERGENT B0, `(.L_x_42) ;  /* 0x0000012000007945 */ /* 0x000fea0003800200 */
[----:B------:R-:W-:-:S05]  /*0170*/  IMAD R7, R15, UR4, RZ ;  /* 0x000000040f077c24 */ /* 0x000fca000f8e02ff */
[----:B------:R-:W-:-:S13]  /*0180*/  ISETP.GE.U32.AND P0, PT, R7, R14, PT ;  /* 0x0000000e0700720c */ /* 0x000fda0003f06070 */
[----:B---3--:R-:W-:Y:S05]  /*0190*/  @P0 BRA `(.L_x_43) ;  /* 0x0000000000380947 */ /* 0x008fea0003800000 */
[----:B------:R-:W-:-:S04]  /*01a0*/  IADD3 R7, PT, PT, R0, R7, RZ ;  /* 0x0000000700077210 */ /* 0x000fc80007ffe0ff */
[----:B------:R-:W-:-:S04]  /*01b0*/  IADD3 R9, PT, PT, R7, UR5, RZ ;  /* 0x0000000507097c10 */ /* 0x000fc8000fffe0ff */
[----:B-1----:R-:W-:-:S13]  /*01c0*/  ISETP.GE.U32.AND P0, PT, R9, UR8, PT ;  /* 0x0000000809007c0c */ /* 0x002fda000bf06070 */
[----:B------:R-:W-:Y:S05]  /*01d0*/  @P0 BRA `(.L_x_43) ;  /* 0x0000000000280947 */ /* 0x000fea0003800000 */
[----:B--2---:R-:W-:-:S04]  /*01e0*/  IMAD.WIDE.U32 R8, R9, 0x4, R2 ;  /* 0x0000000409087825 */ /* 0x004fc800078e0002 */
[----:B------:R-:W-:Y:S02]  /*01f0*/  IMAD.WIDE.U32 R12, R7, 0x4, R2 ;  /* 0x00000004070c7825 */ /* 0x000fe400078e0002 */
[----:B------:R-:W0:Y:S04]  /*0200*/  LDG.E R9, desc[UR6][R8.64] ;  /* 0x0000000608097981 */ /* 0x000e28000c1e1900 */
[----:B------:R-:W2:Y:S01]  /*0210*/  LDG.E R7, desc[UR6][R12.64] ;  /* 0x000000060c077981 */ /* 0x000ea2000c1e1900 */
[----:B0-----:R-:W-:-:S04]  /*0220*/  IMAD.WIDE R10, R9, 0x4, R4 ;  /* 0x00000004090a7825 */ /* 0x001fc800078e0204 */
[----:B--2---:R-:W-:Y:S02]  /*0230*/  IMAD.WIDE R6, R7, 0x4, R4 ;  /* 0x0000000407067825 */ /* 0x004fe400078e0204 */
[----:B------:R-:W2:Y:S04]  /*0240*/  LDG.E R11, desc[UR6][R10.64] ;  /* 0x000000060a0b7981 */ /* 0x000ea8000c1e1900 */
[----:B------:R-:W2:Y:S02]  /*0250*/  LDG.E R6, desc[UR6][R6.64] ;  /* 0x0000000606067981 */ /* 0x000ea4000c1e1900 */
[----:B--2---:R-:W-:-:S13]  /*0260*/  FSETP.GT.AND P0, PT, R6, R11, PT ;  /* 0x0000000b0600720b */ /* 0x004fda0003f04000 */
[----:B------:R3:W-:Y:S02]  /*0270*/  @P0 STG.E desc[UR6][R12.64], R9 ;  /* 0x000000090c000986 */ /* 0x0007e4000c101906 */
.L_x_43:
[----:B-1----:R-:W-:Y:S05]  /*0280*/  BSYNC.RECONVERGENT B0 ;  /* 0x0000000000007941 */ /* 0x002fea0003800200 */
.L_x_42:
[----:B------:R-:W-:Y:S01]  /*0290*/  BAR.SYNC.DEFER_BLOCKING 0x0 ;  /* 0x0000000000007b1d */ /* 0x000fe20000010000 */
[----:B------:R-:W-:-:S13]  /*02a0*/  ISETP.LE.U32.AND P0, PT, R14, UR4, PT ;  /* 0x000000040e007c0c */ /* 0x000fda000bf03070 */
[----:B------:R-:W-:Y:S05]  /*02b0*/  @!P0 BRA `(.L_x_44) ;  /* 0xfffffffc00a08947 */ /* 0x000fea000383ffff */
[----:B------:R-:W-:Y:S05]  /*02c0*/  EXIT ;  /* 0x000000000000794d */ /* 0x000fea0003800000 */
.L_x_45:
        /* <DEDUP_REMOVED lines=11> */
.L_x_61:


//--------------------- .text._Z20propogateInputKernelPfS_S_iii --------------------------
	.section	.text._Z20propogateInputKernelPfS_S_iii,"ax",@progbits
	.align	128
        .global         _Z20propogateInputKernelPfS_S_iii
        .type           _Z20propogateInputKernelPfS_S_iii,@function
        .size           _Z20propogateInputKernelPfS_S_iii,(.L_x_58 - _Z20propogateInputKernelPfS_S_iii)
        .other          _Z20propogateInputKernelPfS_S_iii,@"STO_CUDA_ENTRY STV_DEFAULT"
_Z20propogateInputKernelPfS_S_iii:
.text._Z20propogateInputKernelPfS_S_iii:
[----:B------:R-:W-:Y:S01]  /*0000*/  LDC R1, c[0x0][0x37c] ;  /* 0x0000df00ff017b82 */ /* 0x000fe20000000800 */
[----:B------:R-:W0:Y:S07]  /*0010*/  S2R R3, SR_TID.X ;  /* 0x0000000000037919 */ /* 0x000e2e0000002100 */
[----:B------:R-:W0:Y:S08]  /*0020*/  S2UR UR4, SR_CTAID.X ;  /* 0x00000000000479c3 */ /* 0x000e300000002500 */
[----:B------:R-:W0:Y:S08]  /*0030*/  LDC R12, c[0x0][0x360] ;  /* 0x0000d800ff0c7b82 */ /* 0x000e300000000800 */
[----:B------:R-:W1:Y:S01]  /*0040*/  LDC R13, c[0x0][0x3a0] ;  /* 0x0000e800ff0d7b82 */ /* 0x000e620000000800 */
[----:B0-----:R-:W-:-:S05]  /*0050*/  IMAD R12, R12, UR4, R3 ;  /* 0x000000040c0c7c24 */ /* 0x001fca000f8e0203 */
[----:B-1----:R-:W-:-:S13]  /*0060*/  ISETP.GE.AND P0, PT, R12, R13, PT ;  /* 0x0000000d0c00720c */ /* 0x002fda0003f06270 */
[----:B------:R-:W-:Y:S05]  /*0070*/  @P0 EXIT ;  /* 0x000000000000094d */ /* 0x000fea0003800000 */
[----:B------:R-:W0:Y:S01]  /*0080*/  LDC R0, c[0x0][0x398] ;  /* 0x0000e600ff007b82 */ /* 0x000e220000000800 */
[----:B------:R-:W1:Y:S01]  /*0090*/  LDCU.64 UR6, c[0x0][0x358] ;  /* 0x00006b00ff0677ac */ /* 0x000e620008000a00 */
[----:B------:R-:W-:Y:S01]  /*00a0*/  HFMA2 R19, -RZ, RZ, 0, 0 ;  /* 0x00000000ff137431 */ /* 0x000fe200000001ff */
[----:B0-----:R-:W-:-:S13]  /*00b0*/  ISETP.GE.AND P0, PT, R0, 0x1, PT ;  /* 0x000000010000780c */ /* 0x001fda0003f06270 */
[----:B-1----:R-:W-:Y:S05]  /*00c0*/  @!P0 BRA `(.L_x_46) ;  /* 0x0000000400f88947 */ /* 0x002fea0003800000 */
[----:B------:R-:W0:Y:S01]  /*00d0*/  LDC R3, c[0x0][0x39c] ;  /* 0x0000e700ff037b82 */ /* 0x000e220000000800 */
[C---:B------:R-:W-:Y:S02]  /*00e0*/  ISETP.GE.U32.AND P1, PT, R0.reuse, 0x8, PT ;  /* 0x000000080000780c */ /* 0x040fe40003f26070 */
[----:B------:R-:W-:Y:S02]  /*00f0*/  LOP3.LUT R24, R0, 0x7, RZ, 0xc0, !PT ;  /* 0x0000000700187812 */ /* 0x000fe400078ec0ff */
[----:B------:R-:W-:Y:S02]  /*0100*/  MOV R19, RZ ;  /* 0x000000ff00137202 */ /* 0x000fe40000000f00 */
[----:B------:R-:W-:Y:S02]  /*0110*/  ISETP.NE.AND P0, PT, R24, RZ, PT ;  /* 0x000000ff1800720c */ /* 0x000fe40003f05270 */
[----:B------:R-:W-:Y:S01]  /*0120*/  MOV R17, RZ ;  /* 0x000000ff00117202 */ /* 0x000fe20000000f00 */
[----:B0-----:R-:W-:-:S04]  /*0130*/  IMAD R18, R0, R3, RZ ;  /* 0x0000000300127224 */ /* 0x001fc800078e02ff */
[----:B------:R-:W-:Y:S06]  /*0140*/  @!P1 BRA `(.L_x_47) ;  /* 0x0000000000e49947 */ /* 0x000fec0003800000 */
[----:B------:R-:W0:Y:S01]  /*0150*/  LDCU.64 UR4, c[0x0][0x380] ;  /* 0x00007000ff0477ac */ /* 0x000e220008000a00 */
[----:B------:R-:W-:Y:S02]  /*0160*/  LOP3.LUT R17, R0, 0x7ffffff8, RZ, 0xc0, !PT ;  /* 0x7ffffff800117812 */ /* 0x000fe400078ec0ff */
[----:B------:R-:W-:Y:S02]  /*0170*/  MOV R19, RZ ;  /* 0x000000ff00137202 */ /* 0x000fe40000000f00 */
[----:B------:R-:W-:Y:S02]  /*0180*/  MOV R16, R18 ;  /* 0x0000001200107202 */ /* 0x000fe40000000f00 */
[----:B------:R-:W-:Y:S02]  /*0190*/  MOV R20, R12 ;  /* 0x0000000c00147202 */ /* 0x000fe40000000f00 */
[----:B------:R-:W-:Y:S01]  /*01a0*/  IADD3 R25, PT, PT, -R17, RZ, RZ ;  /* 0x000000ff11197210 */ /* 0x000fe20007ffe1ff */
[----:B0-----:R-:W-:-:S04]  /*01b0*/  UIADD3 UR4, UP0, UPT, UR4, 0x10, URZ ;  /* 0x0000001004047890 */ /* 0x001fc8000ff1e0ff */
[----:B------:R-:W-:-:S12]  /*01c0*/  UIADD3.X UR5, UPT, UPT, URZ, UR5, URZ, UP0, !UPT ;  /* 0x00000005ff057290 */ /* 0x000fd800087fe4ff */
.L_x_48:
[----:B------:R-:W0:Y:S01]  /*01d0*/  LDC.64 R10, c[0x0][0x388] ;  /* 0x0000e200ff0a7b82 */ /* 0x000e220000000a00 */
[----:B------:R-:W-:Y:S02]  /*01e0*/  MOV R2, UR4 ;  /* 0x0000000400027c02 */ /* 0x000fe40008000f00 */
[----:B------:R-:W-:-:S03]  /*01f0*/  MOV R3, UR5 ;  /* 0x0000000500037c02 */ /* 0x000fc60008000f00 */
[----:B------:R-:W-:-:S05]  /*0200*/  IMAD.WIDE R2, R16, 0x4, R2 ;  /* 0x0000000410027825 */ /* 0x000fca00078e0202 */
[----:B------:R-:W2:Y:S04]  /*0210*/  LDG.E R27, desc[UR6][R2.64+-0x10] ;  /* 0xfffff006021b7981 */ /* 0x000ea8000c1e1900 */
[----:B------:R-:W3:Y:S04]  /*0220*/  LDG.E R22, desc[UR6][R2.64+-0xc] ;  /* 0xfffff40602167981 */ /* 0x000ee8000c1e1900 */
[----:B------:R-:W4:Y:S01]  /*0230*/  LDG.E R23, desc[UR6][R2.64+-0x8] ;  /* 0xfffff80602177981 */ /* 0x000f22000c1e1900 */
[----:B0-----:R-:W-:-:S03]  /*0240*/  IMAD.WIDE R10, R20, 0x4, R10 ;  /* 0x00000004140a7825 */ /* 0x001fc600078e020a */
[----:B------:R-:W5:Y:S04]  /*0250*/  LDG.E R29, desc[UR6][R2.64+-0x4] ;  /* 0xfffffc06021d7981 */ /* 0x000f68000c1e1900 */
[----:B------:R0:W2:Y:S01]  /*0260*/  LDG.E R26, desc[UR6][R10.64] ;  /* 0x000000060a1a7981 */ /* 0x0000a2000c1e1900 */
[----:B------:R-:W-:-:S05]  /*0270*/  IMAD.WIDE R14, R13, 0x4, R10 ;  /* 0x000000040d0e7825 */ /* 0x000fca00078e020a */
[----:B------:R1:W3:Y:S01]  /*0280*/  LDG.E R21, desc[UR6][R14.64] ;  /* 0x000000060e157981 */ /* 0x0002e2000c1e1900 */
[----:B------:R-:W-:-:S04]  /*0290*/  IMAD.WIDE R8, R13, 0x4, R14 ;  /* 0x000000040d087825 */ /* 0x000fc800078e020e */
[C---:B------:R-:W-:Y:S02]  /*02a0*/  IMAD.WIDE R4, R13.reuse, 0x4, R8 ;  /* 0x000000040d047825 */ /* 0x040fe400078e0208 */
[----:B------:R-:W4:Y:S02]  /*02b0*/  LDG.E R8, desc[UR6][R8.64] ;  /* 0x0000000608087981 */ /* 0x000f24000c1e1900 */
[C---:B------:R-:W-:Y:S02]  /*02c0*/  IMAD.WIDE R6, R13.reuse, 0x4, R4 ;  /* 0x000000040d067825 */ /* 0x040fe400078e0204 */
[----:B------:R2:W5:Y:S02]  /*02d0*/  LDG.E R28, desc[UR6][R4.64] ;  /* 0x00000006041c7981 */ /* 0x000564000c1e1900 */
[C---:B0-----:R-:W-:Y:S02]  /*02e0*/  IMAD.WIDE R10, R13.reuse, 0x4, R6 ;  /* 0x000000040d0a7825 */ /* 0x041fe400078e0206 */
[----:B------:R0:W5:Y:S02]  /*02f0*/  LDG.E R6, desc[UR6][R6.64] ;  /* 0x0000000606067981 */ /* 0x000164000c1e1900 */
[----:B-1----:R-:W-:-:S05]  /*0300*/  IMAD.WIDE R14, R13, 0x4, R10 ;  /* 0x000000040d0e7825 */ /* 0x002fca00078e020a */
[----:B------:R-:W5:Y:S01]  /*0310*/  LDG.E R9, desc[UR6][R14.64] ;  /* 0x000000060e097981 */ /* 0x000f62000c1e1900 */
[----:B--2---:R-:W-:-:S03]  /*0320*/  FADD R4, R27, -R26 ;  /* 0x8000001a1b047221 */ /* 0x004fc60000000000 */
[----:B------:R-:W2:Y:S01]  /*0330*/  LDG.E R27, desc[UR6][R2.64] ;  /* 0x00000006021b7981 */ /* 0x000ea2000c1e1900 */
[----:B0-----:R-:W-:-:S03]  /*0340*/  FFMA R7, R4, R4, R19 ;  /* 0x0000000404077223 */ /* 0x001fc60000000013 */
[----:B------:R-:W2:Y:S01]  /*0350*/  LDG.E R26, desc[UR6][R10.64] ;  /* 0x000000060a1a7981 */ /* 0x000ea2000c1e1900 */
[----:B------:R-:W-:-:S03]  /*0360*/  IMAD.WIDE R4, R13, 0x4, R14 ;  /* 0x000000040d047825 */ /* 0x000fc600078e020e */
[----:B------:R-:W2:Y:S04]  /*0370*/  LDG.E R19, desc[UR6][R2.64+0x4] ;  /* 0x0000040602137981 */ /* 0x000ea8000c1e1900 */
[----:B------:R-:W2:Y:S04]  /*0380*/  LDG.E R4, desc[UR6][R4.64] ;  /* 0x0000000604047981 */ /* 0x000ea8000c1e1900 */
[----:B------:R-:W2:Y:S04]  /*0390*/  LDG.E R10, desc[UR6][R2.64+0x8] ;  /* 0x00000806020a7981 */ /* 0x000ea8000c1e1900 */
[----:B------:R-:W2:Y:S01]  /*03a0*/  LDG.E R11, desc[UR6][R2.64+0xc] ;  /* 0x00000c06020b7981 */ /* 0x000ea2000c1e1900 */
[----:B---3--:R-:W-:Y:S01]  /*03b0*/  FADD R22, R22, -R21 ;  /* 0x8000001516167221 */ /* 0x008fe20000000000 */
[----:B----4-:R-:W-:-:S03]  /*03c0*/  FADD R8, R23, -R8 ;  /* 0x8000000817087221 */ /* 0x010fc60000000000 */
[----:B------:R-:W-:Y:S01]  /*03d0*/  FFMA R7, R22, R22, R7 ;  /* 0x0000001616077223 */ /* 0x000fe20000000007 */
[----:B-----5:R-:W-:Y:S01]  /*03e0*/  FADD R28, R29, -R28 ;  /* 0x8000001c1d1c7221 */ /* 0x020fe20000000000 */
[----:B------:R-:W-:Y:S02]  /*03f0*/  IADD3 R25, PT, PT, R25, 0x8, RZ ;  /* 0x0000000819197810 */ /* 0x000fe40007ffe0ff */
[----:B------:R-:W-:Y:S02]  /*0400*/  FFMA R7, R8, R8, R7 ;  /* 0x0000000808077223 */ /* 0x000fe40000000007 */
[----:B------:R-:W-:Y:S02]  /*0410*/  ISETP.NE.AND P1, PT, R25, RZ, PT ;  /* 0x000000ff1900720c */ /* 0x000fe40003f25270 */
[----:B------:R-:W-:Y:S01]  /*0420*/  FFMA R7, R28, R28, R7 ;  /* 0x0000001c1c077223 */ /* 0x000fe20000000007 */
[----:B------:R-:W-:Y:S02]  /*0430*/  LEA R20, R13, R20, 0x3 ;  /* 0x000000140d147211 */ /* 0x000fe400078e18ff */
[----:B------:R-:W-:Y:S01]  /*0440*/  IADD3 R16, PT, PT, R16, 0x8, RZ ;  /* 0x0000000810107810 */ /* 0x000fe20007ffe0ff */
[----:B--2---:R-:W-:-:S04]  /*0450*/  FADD R6, R27, -R6 ;  /* 0x800000061b067221 */ /* 0x004fc80000000000 */
[----:B------:R-:W-:Y:S01]  /*0460*/  FFMA R7, R6, R6, R7 ;  /* 0x0000000606077223 */ /* 0x000fe20000000007 */
[----:B------:R-:W-:-:S04]  /*0470*/  FADD R26, R19, -R26 ;  /* 0x8000001a131a7221 */ /* 0x000fc80000000000 */
[----:B------:R-:W-:Y:S01]  /*0480*/  FFMA R7, R26, R26, R7 ;  /* 0x0000001a1a077223 */ /* 0x000fe20000000007 */
[----:B------:R-:W-:Y:S01]  /*0490*/  FADD R10, R10, -R9 ;  /* 0x800000090a0a7221 */ /* 0x000fe20000000000 */
[----:B------:R-:W-:-:S03]  /*04a0*/  FADD R4, R11, -R4 ;  /* 0x800000040b047221 */ /* 0x000fc60000000000 */
[----:B------:R-:W-:-:S04]  /*04b0*/  FFMA R7, R10, R10, R7 ;  /* 0x0000000a0a077223 */ /* 0x000fc80000000007 */
[----:B------:R-:W-:Y:S01]  /*04c0*/  FFMA R19, R4, R4, R7 ;  /* 0x0000000404137223 */ /* 0x000fe20000000007 */
[----:B------:R-:W-:Y:S06]  /*04d0*/  @P1 BRA `(.L_x_48) ;  /* 0xfffffffc003c1947 */ /* 0x000fec000383ffff */
.L_x_47:
[----:B------:R-:W-:Y:S05]  /*04e0*/  @!P0 BRA `(.L_x_46) ;  /* 0x0000000000f08947 */ /* 0x000fea0003800000 */
[----:B------:R-:W-:Y:S02]  /*04f0*/  ISETP.GE.U32.AND P0, PT, R24, 0x4, PT ;  /* 0x000000041800780c */ /* 0x000fe40003f06070 */
[----:B------:R-:W-:-:S04]  /*0500*/  LOP3.LUT R15, R0, 0x3, RZ, 0xc0, !PT ;  /* 0x00000003000f7812 */ /* 0x000fc800078ec0ff */
[----:B------:R-:W-:-:S07]  /*0510*/  ISETP.NE.AND P1, PT, R15, RZ, PT ;  /* 0x000000ff0f00720c */ /* 0x000fce0003f25270 */
[----:B------:R-:W-:Y:S06]  /*0520*/  @!P0 BRA `(.L_x_49) ;  /* 0x0000000000688947 */ /* 0x000fec0003800000 */
[----:B------:R-:W0:Y:S01]  /*0530*/  LDC.64 R8, c[0x0][0x388] ;  /* 0x0000e200ff087b82 */ /* 0x000e220000000a00 */
[----:B------:R-:W-:Y:S01]  /*0540*/  IMAD R7, R17, R13, R12 ;  /* 0x0000000d11077224 */ /* 0x000fe200078e020c */
[----:B------:R-:W-:-:S06]  /*0550*/  IADD3 R5, PT, PT, R18, R17, RZ ;  /* 0x0000001112057210 */ /* 0x000fcc0007ffe0ff */
[----:B------:R-:W1:Y:S01]  /*0560*/  LDC.64 R2, c[0x0][0x380] ;  /* 0x0000e000ff027b82 */ /* 0x000e620000000a00 */
[----:B0-----:R-:W-:-:S04]  /*0570*/  IMAD.WIDE R8, R7, 0x4, R8 ;  /* 0x0000000407087825 */ /* 0x001fc800078e0208 */
[----:B------:R-:W-:Y:S02]  /*0580*/  IMAD.WIDE R10, R13, 0x4, R8 ;  /* 0x000000040d0a7825 */ /* 0x000fe400078e0208 */
[----:B------:R-:W2:Y:S02]  /*0590*/  LDG.E R9, desc[UR6][R8.64] ;  /* 0x0000000608097981 */ /* 0x000ea4000c1e1900 */
[----:B-1----:R-:W-:Y:S02]  /*05a0*/  IMAD.WIDE R2, R5, 0x4, R2 ;  /* 0x0000000405027825 */ /* 0x002fe400078e0202 */
[----:B------:R-:W3:Y:S02]  /*05b0*/  LDG.E R21, desc[UR6][R10.64] ;  /* 0x000000060a157981 */ /* 0x000ee4000c1e1900 */
[C---:B------:R-:W-:Y:S02]  /*05c0*/  IMAD.WIDE R4, R13.reuse, 0x4, R10 ;  /* 0x000000040d047825 */ /* 0x040fe400078e020a */
[----:B------:R-:W2:Y:S04]  /*05d0*/  LDG.E R14, desc[UR6][R2.64] ;  /* 0x00000006020e7981 */ /* 0x000ea8000c1e1900 */
[----:B------:R-:W3:Y:S01]  /*05e0*/  LDG.E R16, desc[UR6][R2.64+0x4] ;  /* 0x0000040602107981 */ /* 0x000ee2000c1e1900 */
[----:B------:R-:W-:-:S03]  /*05f0*/  IMAD.WIDE R6, R13, 0x4, R4 ;  /* 0x000000040d067825 */ /* 0x000fc600078e0204 */
[----:B------:R-:W4:Y:S04]  /*0600*/  LDG.E R20, desc[UR6][R2.64+0x8] ;  /* 0x0000080602147981 */ /* 0x000f28000c1e1900 */
[----:B------:R-:W4:Y:S04]  /*0610*/  LDG.E R23, desc[UR6][R4.64] ;  /* 0x0000000604177981 */ /* 0x000f28000c1e1900 */
[----:B------:R-:W5:Y:S04]  /*0620*/  LDG.E R22, desc[UR6][R2.64+0xc] ;  /* 0x00000c0602167981 */ /* 0x000f68000c1e1900 */
[----:B------:R-:W5:Y:S01]  /*0630*/  LDG.E R7, desc[UR6][R6.64] ;  /* 0x0000000606077981 */ /* 0x000f62000c1e1900 */
[----:B------:R-:W-:Y:S01]  /*0640*/  IADD3 R17, PT, PT, R17, 0x4, RZ ;  /* 0x0000000411117810 */ /* 0x000fe20007ffe0ff */
[----:B--2---:R-:W-:-:S04]  /*0650*/  FADD R14, R14, -R9 ;  /* 0x800000090e0e7221 */ /* 0x004fc80000000000 */
[----:B------:R-:W-:Y:S01]  /*0660*/  FFMA R14, R14, R14, R19 ;  /* 0x0000000e0e0e7223 */ /* 0x000fe20000000013 */
[----:B---3--:R-:W-:-:S04]  /*0670*/  FADD R21, R16, -R21 ;  /* 0x8000001510157221 */ /* 0x008fc80000000000 */
[----:B------:R-:W-:Y:S01]  /*0680*/  FFMA R14, R21, R21, R14 ;  /* 0x00000015150e7223 */ /* 0x000fe2000000000e */
[----:B----4-:R-:W-:-:S04]  /*0690*/  FADD R23, R20, -R23 ;  /* 0x8000001714177221 */ /* 0x010fc80000000000 */
[----:B------:R-:W-:Y:S01]  /*06a0*/  FFMA R14, R23, R23, R14 ;  /* 0x00000017170e7223 */ /* 0x000fe2000000000e */
[----:B-----5:R-:W-:-:S04]  /*06b0*/  FADD R19, R22, -R7 ;  /* 0x8000000716137221 */ /* 0x020fc80000000000 */
[----:B------:R-:W-:-:S07]  /*06c0*/  FFMA R19, R19, R19, R14 ;  /* 0x0000001313137223 */ /* 0x000fce000000000e */
.L_x_49:
[----:B------:R-:W-:Y:S05]  /*06d0*/  @!P1 BRA `(.L_x_46) ;  /* 0x0000000000749947 */ /* 0x000fea0003800000 */
[----:B------:R-:W0:Y:S01]  /*06e0*/  LDC.64 R8, c[0x0][0x388] ;  /* 0x0000e200ff087b82 */ /* 0x000e220000000a00 */
[----:B------:R-:W-:Y:S02]  /*06f0*/  ISETP.NE.AND P0, PT, R15, 0x1, PT ;  /* 0x000000010f00780c */ /* 0x000fe40003f05270 */
[----:B------:R-:W-:-:S04]  /*0700*/  LOP3.LUT R0, R0, 0x1, RZ, 0xc0, !PT ;  /* 0x0000000100007812 */ /* 0x000fc800078ec0ff */
[----:B------:R-:W-:Y:S01]  /*0710*/  ISETP.NE.U32.AND P1, PT, R0, 0x1, PT ;  /* 0x000000010000780c */ /* 0x000fe20003f25070 */
[----:B------:R-:W1:Y:S06]  /*0720*/  LDC.64 R6, c[0x0][0x380] ;  /* 0x0000e000ff067b82 */ /* 0x000e6c0000000a00 */
[C---:B------:R-:W-:Y:S01]  /*0730*/  @P0 IMAD R15, R17.reuse, R13, R12 ;  /* 0x0000000d110f0224 */ /* 0x040fe200078e020c */
[----:B------:R-:W-:Y:S01]  /*0740*/  @P0 IADD3 R11, PT, PT, R18, R17, RZ ;  /* 0x00000011120b0210 */ /* 0x000fe20007ffe0ff */
[----:B------:R-:W2:Y:S01]  /*0750*/  LDC.64 R4, c[0x0][0x380] ;  /* 0x0000e000ff047b82 */ /* 0x000ea20000000a00 */
[----:B------:R-:W-:-:S07]  /*0760*/  @P0 IADD3 R17, PT, PT, R17, 0x2, RZ ;  /* 0x0000000211110810 */ /* 0x000fce0007ffe0ff */
[----:B------:R-:W3:Y:S01]  /*0770*/  LDC.64 R2, c[0x0][0x388] ;  /* 0x0000e200ff027b82 */ /* 0x000ee20000000a00 */
[----:B0-----:R-:W-:Y:S01]  /*0780*/  @P0 IMAD.WIDE R8, R15, 0x4, R8 ;  /* 0x000000040f080825 */ /* 0x001fe200078e0208 */
[----:B------:R-:W-:-:S03]  /*0790*/  @!P1 IADD3 R15, PT, PT, R18, R17, RZ ;  /* 0x00000011120f9210 */ /* 0x000fc60007ffe0ff */
[----:B-1----:R-:W-:-:S04]  /*07a0*/  @P0 IMAD.WIDE R6, R11, 0x4, R6 ;  /* 0x000000040b060825 */ /* 0x002fc800078e0206 */
[----:B------:R-:W-:Y:S01]  /*07b0*/  @P0 IMAD.WIDE R10, R13, 0x4, R8 ;  /* 0x000000040d0a0825 */ /* 0x000fe200078e0208 */
[----:B------:R-:W4:Y:S03]  /*07c0*/  @P0 LDG.E R0, desc[UR6][R6.64] ;  /* 0x0000000606000981 */ /* 0x000f26000c1e1900 */
[----:B------:R-:W-:Y:S01]  /*07d0*/  @!P1 IMAD R13, R17, R13, R12 ;  /* 0x0000000d110d9224 */ /* 0x000fe200078e020c */
[----:B------:R-:W4:Y:S01]  /*07e0*/  @P0 LDG.E R9, desc[UR6][R8.64] ;  /* 0x0000000608090981 */ /* 0x000f22000c1e1900 */
[----:B--2---:R-:W-:-:S03]  /*07f0*/  @!P1 IMAD.WIDE R4, R15, 0x4, R4 ;  /* 0x000000040f049825 */ /* 0x004fc600078e0204 */
[----:B------:R-:W2:Y:S01]  /*0800*/  @P0 LDG.E R14, desc[UR6][R6.64+0x4] ;  /* 0x00000406060e0981 */ /* 0x000ea2000c1e1900 */
[----:B---3--:R-:W-:-:S03]  /*0810*/  @!P1 IMAD.WIDE R2, R13, 0x4, R2 ;  /* 0x000000040d029825 */ /* 0x008fc600078e0202 */
[----:B------:R-:W2:Y:S04]  /*0820*/  @P0 LDG.E R11, desc[UR6][R10.64] ;  /* 0x000000060a0b0981 */ /* 0x000ea8000c1e1900 */
[----:B------:R-:W3:Y:S04]  /*0830*/  @!P1 LDG.E R4, desc[UR6][R4.64] ;  /* 0x0000000604049981 */ /* 0x000ee8000c1e1900 */
[----:B------:R-:W3:Y:S01]  /*0840*/  @!P1 LDG.E R3, desc[UR6][R2.64] ;  /* 0x0000000602039981 */ /* 0x000ee2000c1e1900 */
[----:B----4-:R-:W-:-:S04]  /*0850*/  @P0 FADD R0, R0, -R9 ;  /* 0x8000000900000221 */ /* 0x010fc80000000000 */
[----:B------:R-:W-:Y:S01]  /*0860*/  @P0 FFMA R0, R0, R0, R19 ;  /* 0x0000000000000223 */ /* 0x000fe20000000013 */
[----:B--2---:R-:W-:-:S04]  /*0870*/  @P0 FADD R13, R14, -R11 ;  /* 0x8000000b0e0d0221 */ /* 0x004fc80000000000 */
[----:B------:R-:W-:Y:S01]  /*0880*/  @P0 FFMA R19, R13, R13, R0 ;  /* 0x0000000d0d130223 */ /* 0x000fe20000000000 */
[----:B---3--:R-:W-:-:S04]  /*0890*/  @!P1 FADD R0, R4, -R3 ;  /* 0x8000000304009221 */ /* 0x008fc80000000000 */
[----:B------:R-:W-:-:S07]  /*08a0*/  @!P1 FFMA R19, R0, R0, R19 ;  /* 0x0000000000139223 */ /* 0x000fce0000000013 */
.L_x_46:
[----:B------:R-:W-:Y:S01]  /*08b0*/  IADD3 R0, PT, PT, R19, -0xd000000, RZ ;  /* 0xf300000013007810 */ /* 0x000fe20007ffe0ff */
[----:B------:R0:W1:Y:S01]  /*08c0*/  MUFU.RSQ R2, R19 ;  /* 0x0000001300027308 */ /* 0x0000620000001400 */
[----:B------:R-:W-:Y:S02]  /*08d0*/  BSSY.RECONVERGENT B0, `(.L_x_50) ;  /* 0x000000b000007945 */ /* 0x000fe40003800200 */
[----:B------:R-:W-:-:S13]  /*08e0*/  ISETP.GT.U32.AND P0, PT, R0, 0x727fffff, PT ;  /* 0x727fffff0000780c */ /* 0x000fda0003f04070 */
[----:B0-----:R-:W-:Y:S05]  /*08f0*/  @!P0 BRA `(.L_x_51) ;  /* 0x0000000000108947 */ /* 0x001fea0003800000 */
[----:B------:R-:W-:Y:S02]  /*0900*/  MOV R0, R19 ;  /* 0x0000001300007202 */ /* 0x000fe40000000f00 */
[----:B------:R-:W-:-:S07]  /*0910*/  MOV R7, 0x930 ;  /* 0x0000093000077802 */ /* 0x000fce0000000f00 */
[----:B-1----:R-:W-:Y:S05]  /*0920*/  CALL.REL.NOINC `($__internal_3_$__cuda_sm20_sqrt_rn_f32_slowpath) ;  /* 0x00000000002c7944 */ /* 0x002fea0003c00000 */
[----:B------:R-:W-:Y:S05]  /*0930*/  BRA `(.L_x_52) ;  /* 0x0000000000107947 */ /* 0x000fea0003800000 */
.L_x_51:
[C---:B-1----:R-:W-:Y:S01]  /*0940*/  FMUL.FTZ R0, R2.reuse, R19 ;  /* 0x0000001302007220 */ /* 0x042fe20000410000 */
[----:B------:R-:W-:-:S03]  /*0950*/  FMUL.FTZ R2, R2, 0.5 ;  /* 0x3f00000002027820 */ /* 0x000fc60000410000 */
[----:B------:R-:W-:-:S04]  /*0960*/  FFMA R5, -R0, R0, R19 ;  /* 0x0000000000057223 */ /* 0x000fc80000000113 */
[----:B------:R-:W-:-:S07]  /*0970*/  FFMA R5, R5, R2, R0 ;  /* 0x0000000205057223 */ /* 0x000fce0000000000 */
.L_x_52:
[----:B------:R-:W-:Y:S05]  /*0980*/  BSYNC.RECONVERGENT B0 ;  /* 0x0000000000007941 */ /* 0x000fea0003800200 */
.L_x_50:
[----:B------:R-:W0:Y:S02]  /*0990*/  LDC.64 R2, c[0x0][0x390] ;  /* 0x0000e400ff027b82 */ /* 0x000e240000000a00 */
[----:B0-----:R-:W-:-:S06]  /*09a0*/  IMAD.WIDE R12, R12, 0x4, R2 ;  /* 0x000000040c0c7825 */ /* 0x001fcc00078e0202 */
[----:B------:R-:W-:Y:S06]  /*09b0*/  BAR.SYNC.DEFER_BLOCKING 0x0 ;  /* 0x0000000000007b1d */ /* 0x000fec0000010000 */
[----:B------:R-:W-:Y:S01]  /*09c0*/  STG.E desc[UR6][R12.64], R5 ;  /* 0x000000050c007986 */ /* 0x000fe2000c101906 */
[----:B------:R-:W-:Y:S05]  /*09d0*/  EXIT ;  /* 0x000000000000794d */ /* 0x000fea0003800000 */
        .weak           $__internal_3_$__cuda_sm20_sqrt_rn_f32_slowpath
        .type           $__internal_3_$__cuda_sm20_sqrt_rn_f32_slowpath,@function
        .size           $__internal_3_$__cuda_sm20_sqrt_rn_f32_slowpath,(.L_x_58 - $__internal_3_$__cuda_sm20_sqrt_rn_f32_slowpath)
$__internal_3_$__cuda_sm20_sqrt_rn_f32_slowpath:
        /* <DEDUP_REMOVED lines=10> */
[----:B------:R-:W-:-:S04]  /*0a80*/  @P0 FFMA R3, R0, 1.84467440737095516160e+19, RZ ;  /* 0x5f80000000030823 */ /* 0x000fc800000000ff */
[----:B------:R-:W0:Y:S02]  /*0a90*/  @P0 MUFU.RSQ R2, R3 ;  /* 0x0000000300020308 */ /* 0x000e240000001400 */
[----:B0-----:R-:W-:Y:S01]  /*0aa0*/  @P0 FMUL.FTZ R4, R3, R2 ;  /* 0x0000000203040220 */ /* 0x001fe20000410000 */
[----:B------:R-:W-:Y:S01]  /*0ab0*/  @P0 FMUL.FTZ R6, R2, 0.5 ;  /* 0x3f00000002060820 */ /* 0x000fe20000410000 */
[----:B------:R-:W-:Y:S02]  /*0ac0*/  @!P0 MOV R2, R0 ;  /* 0x0000000000028202 */ /* 0x000fe40000000f00 */
[----:B------:R-:W-:-:S04]  /*0ad0*/  @P0 FADD.FTZ R5, -R4, -RZ ;  /* 0x800000ff04050221 */ /* 0x000fc80000010100 */
[----:B------:R-:W-:-:S04]  /*0ae0*/  @P0 FFMA R5, R4, R5, R3 ;  /* 0x0000000504050223 */ /* 0x000fc80000000003 */
[----:B------:R-:W-:-:S04]  /*0af0*/  @P0 FFMA R5, R5, R6, R4 ;  /* 0x0000000605050223 */ /* 0x000fc80000000004 */
[----:B------:R-:W-:-:S07]  /*0b00*/  @P0 FMUL.FTZ R2, R5, 2.3283064365386962891e-10 ;  /* 0x2f80000005020820 */ /* 0x000fce0000410000 */
.L_x_53:
[----:B------:R-:W-:Y:S01]  /*0b10*/  HFMA2 R3, -RZ, RZ, 0, 0 ;  /* 0x00000000ff037431 */ /* 0x000fe200000001ff */
[----:B------:R-:W-:Y:S02]  /*0b20*/  MOV R5, R2 ;  /* 0x0000000200057202 */ /* 0x000fe40000000f00 */
[----:B------:R-:W-:-:S04]  /*0b30*/  MOV R2, R7 ;  /* 0x0000000700027202 */ /* 0x000fc80000000f00 */
[----:B------:R-:W-:Y:S05]  /*0b40*/  RET.REL.NODEC R2 `(_Z20propogateInputKernelPfS_S_iii) ;  /* 0xfffffff4022c7950 */ /* 0x000fea0003c3ffff */
.L_x_54:
        /* <DEDUP_REMOVED lines=11> */
.L_x_58:


//--------------------- .nv.shared.reserved.0     --------------------------
	.section	.nv.shared.reserved.0,"aw",@nobits
	.weak		__nv_reservedSMEM_offset_0_alias
	.size		__nv_reservedSMEM_offset_0_alias, 0, 64
	.other		__nv_reservedSMEM_offset_0_alias,@"STO_CUDA_RESERVED_SHARED STV_DEFAULT"
__nv_reservedSMEM_offset_0_alias:
	.zero		0
	.zero		64


//--------------------- .nv.constant0._Z19updateWeightsKernelPfS_Pifiiiifii --------------------------
	.section	.nv.constant0._Z19updateWeightsKernelPfS_Pifiiiifii,"a",@progbits
	.sectionflags	@""
	.align	4
.nv.constant0._Z19updateWeightsKernelPfS_Pifiiiifii:
	.zero		952


//--------------------- .nv.constant0._Z24findBestMatchPass2KernelPfPii --------------------------
	.section	.nv.constant0._Z24findBestMatchPass2KernelPfPii,"a",@progbits
	.sectionflags	@""
	.align	4
.nv.constant0._Z24findBestMatchPass2KernelPfPii:
	.zero		916


//--------------------- .nv.constant0._Z24findBestMatchPass1KernelPfPii --------------------------
	.section	.nv.constant0._Z24findBestMatchPass1KernelPfPii,"a",@progbits
	.sectionflags	@""
	.align	4
.nv.constant0._Z24findBestMatchPass1KernelPfPii:
	.zero		916


//--------------------- .nv.constant0._Z20propogateInputKernelPfS_S_iii --------------------------
	.section	.nv.constant0._Z20propogateInputKernelPfS_S_iii,"a",@progbits
	.sectionflags	@""
	.align	4
.nv.constant0._Z20propogateInputKernelPfS_S_iii:
	.zero		932


//--------------------- SYMBOLS --------------------------

	.type		.nv.reservedSmem.offset0,@object
	.size		.nv.reservedSmem.offset0,0x4
